//
// Generated by NVIDIA NVVM Compiler
//
// Compiler Build ID: CL-36424714
// Cuda compilation tools, release 13.0, V13.0.88
// Based on NVVM 20.0.0
//

.version 9.0
.target sm_100
.address_size 64

	// .globl	_Z23CoalesingAwareSquaregpuPjS_

.visible .entry _Z23CoalesingAwareSquaregpuPjS_(
	.param .u64 .ptr .align 1 _Z23CoalesingAwareSquaregpuPjS__param_0,
	.param .u64 .ptr .align 1 _Z23CoalesingAwareSquaregpuPjS__param_1
)
{
	.reg .pred 	%p<9>;
	.reg .b32 	%r<180>;
	.reg .b64 	%rd<89>;

	ld.param.u64 	%rd8, [_Z23CoalesingAwareSquaregpuPjS__param_0];
	cvta.to.global.u64 	%rd1, %rd8;
	mov.u32 	%r1, %ntid.x;
	mov.u32 	%r22, %ctaid.x;
	mul.lo.s32 	%r2, %r1, %r22;
	mov.u32 	%r23, %tid.x;
	add.s32 	%r24, %r2, %r23;
	mul.wide.u32 	%rd9, %r24, 4;
	add.s64 	%rd2, %rd1, %rd9;
	mul.lo.s32 	%r3, %r23, %r1;
	setp.lt.u32 	%p1, %r1, 16;
	mov.b32 	%r176, 0;
	@%p1 bra 	$L__BB0_3;
	mov.b32 	%r174, 0;
$L__BB0_2:
	.pragma "nounroll";
	ld.param.u64 	%rd86, [_Z23CoalesingAwareSquaregpuPjS__param_1];
	add.s32 	%r26, %r174, %r2;
	cvta.to.global.u64 	%rd10, %rd86;
	mul.wide.u32 	%rd11, %r26, 4;
	add.s64 	%rd12, %rd10, %rd11;
	ld.global.u32 	%r27, [%rd2];
	add.s32 	%r28, %r174, %r3;
	mul.wide.u32 	%rd13, %r28, 4;
	add.s64 	%rd14, %rd1, %rd13;
	ld.global.u32 	%r29, [%rd14];
	mul.lo.s32 	%r30, %r29, %r27;
	atom.global.add.u32 	%r31, [%rd12], %r30;
	add.s32 	%r32, %r26, 1;
	mul.wide.u32 	%rd15, %r32, 4;
	add.s64 	%rd16, %rd10, %rd15;
	ld.global.u32 	%r33, [%rd2];
	ld.global.u32 	%r34, [%rd14+4];
	mul.lo.s32 	%r35, %r34, %r33;
	atom.global.add.u32 	%r36, [%rd16], %r35;
	add.s32 	%r37, %r26, 2;
	mul.wide.u32 	%rd17, %r37, 4;
	add.s64 	%rd18, %rd10, %rd17;
	ld.global.u32 	%r38, [%rd2];
	ld.global.u32 	%r39, [%rd14+8];
	mul.lo.s32 	%r40, %r39, %r38;
	atom.global.add.u32 	%r41, [%rd18], %r40;
	add.s32 	%r42, %r26, 3;
	mul.wide.u32 	%rd19, %r42, 4;
	add.s64 	%rd20, %rd10, %rd19;
	ld.global.u32 	%r43, [%rd2];
	ld.global.u32 	%r44, [%rd14+12];
	mul.lo.s32 	%r45, %r44, %r43;
	atom.global.add.u32 	%r46, [%rd20], %r45;
	add.s32 	%r47, %r26, 4;
	mul.wide.u32 	%rd21, %r47, 4;
	add.s64 	%rd22, %rd10, %rd21;
	ld.global.u32 	%r48, [%rd2];
	ld.global.u32 	%r49, [%rd14+16];
	mul.lo.s32 	%r50, %r49, %r48;
	atom.global.add.u32 	%r51, [%rd22], %r50;
	add.s32 	%r52, %r26, 5;
	mul.wide.u32 	%rd23, %r52, 4;
	add.s64 	%rd24, %rd10, %rd23;
	ld.global.u32 	%r53, [%rd2];
	ld.global.u32 	%r54, [%rd14+20];
	mul.lo.s32 	%r55, %r54, %r53;
	atom.global.add.u32 	%r56, [%rd24], %r55;
	add.s32 	%r57, %r26, 6;
	mul.wide.u32 	%rd25, %r57, 4;
	add.s64 	%rd26, %rd10, %rd25;
	ld.global.u32 	%r58, [%rd2];
	ld.global.u32 	%r59, [%rd14+24];
	mul.lo.s32 	%r60, %r59, %r58;
	atom.global.add.u32 	%r61, [%rd26], %r60;
	add.s32 	%r62, %r26, 7;
	mul.wide.u32 	%rd27, %r62, 4;
	add.s64 	%rd28, %rd10, %rd27;
	ld.global.u32 	%r63, [%rd2];
	ld.global.u32 	%r64, [%rd14+28];
	mul.lo.s32 	%r65, %r64, %r63;
	atom.global.add.u32 	%r66, [%rd28], %r65;
	add.s32 	%r67, %r26, 8;
	mul.wide.u32 	%rd29, %r67, 4;
	add.s64 	%rd30, %rd10, %rd29;
	ld.global.u32 	%r68, [%rd2];
	ld.global.u32 	%r69, [%rd14+32];
	mul.lo.s32 	%r70, %r69, %r68;
	atom.global.add.u32 	%r71, [%rd30], %r70;
	add.s32 	%r72, %r26, 9;
	mul.wide.u32 	%rd31, %r72, 4;
	add.s64 	%rd32, %rd10, %rd31;
	ld.global.u32 	%r73, [%rd2];
	ld.global.u32 	%r74, [%rd14+36];
	mul.lo.s32 	%r75, %r74, %r73;
	atom.global.add.u32 	%r76, [%rd32], %r75;
	add.s32 	%r77, %r26, 10;
	mul.wide.u32 	%rd33, %r77, 4;
	add.s64 	%rd34, %rd10, %rd33;
	ld.global.u32 	%r78, [%rd2];
	ld.global.u32 	%r79, [%rd14+40];
	mul.lo.s32 	%r80, %r79, %r78;
	atom.global.add.u32 	%r81, [%rd34], %r80;
	add.s32 	%r82, %r26, 11;
	mul.wide.u32 	%rd35, %r82, 4;
	add.s64 	%rd36, %rd10, %rd35;
	ld.global.u32 	%r83, [%rd2];
	ld.global.u32 	%r84, [%rd14+44];
	mul.lo.s32 	%r85, %r84, %r83;
	atom.global.add.u32 	%r86, [%rd36], %r85;
	add.s32 	%r87, %r26, 12;
	mul.wide.u32 	%rd37, %r87, 4;
	add.s64 	%rd38, %rd10, %rd37;
	ld.global.u32 	%r88, [%rd2];
	ld.global.u32 	%r89, [%rd14+48];
	mul.lo.s32 	%r90, %r89, %r88;
	atom.global.add.u32 	%r91, [%rd38], %r90;
	add.s32 	%r92, %r26, 13;
	mul.wide.u32 	%rd39, %r92, 4;
	add.s64 	%rd40, %rd10, %rd39;
	ld.global.u32 	%r93, [%rd2];
	ld.global.u32 	%r94, [%rd14+52];
	mul.lo.s32 	%r95, %r94, %r93;
	atom.global.add.u32 	%r96, [%rd40], %r95;
	add.s32 	%r97, %r26, 14;
	mul.wide.u32 	%rd41, %r97, 4;
	add.s64 	%rd42, %rd10, %rd41;
	ld.global.u32 	%r98, [%rd2];
	ld.global.u32 	%r99, [%rd14+56];
	mul.lo.s32 	%r100, %r99, %r98;
	atom.global.add.u32 	%r101, [%rd42], %r100;
	add.s32 	%r102, %r26, 15;
	mul.wide.u32 	%rd43, %r102, 4;
	add.s64 	%rd44, %rd10, %rd43;
	ld.global.u32 	%r103, [%rd2];
	ld.global.u32 	%r104, [%rd14+60];
	mul.lo.s32 	%r105, %r104, %r103;
	atom.global.add.u32 	%r106, [%rd44], %r105;
	add.s32 	%r174, %r174, 16;
	and.b32  	%r176, %r1, 2032;
	setp.ne.s32 	%p2, %r174, %r176;
	@%p2 bra 	$L__BB0_2;
$L__BB0_3:
	and.b32  	%r8, %r1, 15;
	setp.eq.s32 	%p3, %r8, 0;
	@%p3 bra 	$L__BB0_12;
	ld.param.u64 	%rd87, [_Z23CoalesingAwareSquaregpuPjS__param_1];
	cvta.to.global.u64 	%rd3, %rd87;
	and.b32  	%r9, %r1, 7;
	setp.lt.u32 	%p4, %r8, 8;
	@%p4 bra 	$L__BB0_6;
	add.s32 	%r107, %r176, %r2;
	mul.wide.u32 	%rd45, %r107, 4;
	add.s64 	%rd46, %rd3, %rd45;
	ld.global.u32 	%r108, [%rd2];
	add.s32 	%r109, %r176, %r3;
	mul.wide.u32 	%rd47, %r109, 4;
	add.s64 	%rd48, %rd1, %rd47;
	ld.global.u32 	%r110, [%rd48];
	mul.lo.s32 	%r111, %r110, %r108;
	atom.global.add.u32 	%r112, [%rd46], %r111;
	add.s32 	%r113, %r107, 1;
	mul.wide.u32 	%rd49, %r113, 4;
	add.s64 	%rd50, %rd3, %rd49;
	ld.global.u32 	%r114, [%rd2];
	cvt.u64.u32 	%rd51, %r3;
	cvt.u64.u32 	%rd52, %r176;
	add.s64 	%rd53, %rd52, %rd51;
	shl.b64 	%rd54, %rd53, 2;
	add.s64 	%rd55, %rd1, %rd54;
	ld.global.u32 	%r115, [%rd55+4];
	mul.lo.s32 	%r116, %r115, %r114;
	atom.global.add.u32 	%r117, [%rd50], %r116;
	add.s32 	%r118, %r107, 2;
	mul.wide.u32 	%rd56, %r118, 4;
	add.s64 	%rd57, %rd3, %rd56;
	ld.global.u32 	%r119, [%rd2];
	ld.global.u32 	%r120, [%rd55+8];
	mul.lo.s32 	%r121, %r120, %r119;
	atom.global.add.u32 	%r122, [%rd57], %r121;
	add.s32 	%r123, %r107, 3;
	mul.wide.u32 	%rd58, %r123, 4;
	add.s64 	%rd59, %rd3, %rd58;
	ld.global.u32 	%r124, [%rd2];
	ld.global.u32 	%r125, [%rd55+12];
	mul.lo.s32 	%r126, %r125, %r124;
	atom.global.add.u32 	%r127, [%rd59], %r126;
	add.s32 	%r128, %r107, 4;
	mul.wide.u32 	%rd60, %r128, 4;
	add.s64 	%rd61, %rd3, %rd60;
	ld.global.u32 	%r129, [%rd2];
	ld.global.u32 	%r130, [%rd55+16];
	mul.lo.s32 	%r131, %r130, %r129;
	atom.global.add.u32 	%r132, [%rd61], %r131;
	add.s32 	%r133, %r107, 5;
	mul.wide.u32 	%rd62, %r133, 4;
	add.s64 	%rd63, %rd3, %rd62;
	ld.global.u32 	%r134, [%rd2];
	ld.global.u32 	%r135, [%rd55+20];
	mul.lo.s32 	%r136, %r135, %r134;
	atom.global.add.u32 	%r137, [%rd63], %r136;
	add.s32 	%r138, %r107, 6;
	mul.wide.u32 	%rd64, %r138, 4;
	add.s64 	%rd65, %rd3, %rd64;
	ld.global.u32 	%r139, [%rd2];
	ld.global.u32 	%r140, [%rd55+24];
	mul.lo.s32 	%r141, %r140, %r139;
	atom.global.add.u32 	%r142, [%rd65], %r141;
	add.s32 	%r143, %r107, 7;
	mul.wide.u32 	%rd66, %r143, 4;
	add.s64 	%rd67, %rd3, %rd66;
	ld.global.u32 	%r144, [%rd2];
	ld.global.u32 	%r145, [%rd55+28];
	mul.lo.s32 	%r146, %r145, %r144;
	atom.global.add.u32 	%r147, [%rd67], %r146;
	add.s32 	%r176, %r176, 8;
$L__BB0_6:
	setp.eq.s32 	%p5, %r9, 0;
	@%p5 bra 	$L__BB0_12;
	and.b32  	%r12, %r1, 3;
	setp.lt.u32 	%p6, %r9, 4;
	@%p6 bra 	$L__BB0_9;
	add.s32 	%r148, %r176, %r2;
	mul.wide.u32 	%rd68, %r148, 4;
	add.s64 	%rd69, %rd3, %rd68;
	ld.global.u32 	%r149, [%rd2];
	add.s32 	%r150, %r176, %r3;
	mul.wide.u32 	%rd70, %r150, 4;
	add.s64 	%rd71, %rd1, %rd70;
	ld.global.u32 	%r151, [%rd71];
	mul.lo.s32 	%r152, %r151, %r149;
	atom.global.add.u32 	%r153, [%rd69], %r152;
	add.s32 	%r154, %r148, 1;
	mul.wide.u32 	%rd72, %r154, 4;
	add.s64 	%rd73, %rd3, %rd72;
	ld.global.u32 	%r155, [%rd2];
	cvt.u64.u32 	%rd74, %r3;
	cvt.u64.u32 	%rd75, %r176;
	add.s64 	%rd76, %rd75, %rd74;
	shl.b64 	%rd77, %rd76, 2;
	add.s64 	%rd78, %rd1, %rd77;
	ld.global.u32 	%r156, [%rd78+4];
	mul.lo.s32 	%r157, %r156, %r155;
	atom.global.add.u32 	%r158, [%rd73], %r157;
	add.s32 	%r159, %r148, 2;
	mul.wide.u32 	%rd79, %r159, 4;
	add.s64 	%rd80, %rd3, %rd79;
	ld.global.u32 	%r160, [%rd2];
	ld.global.u32 	%r161, [%rd78+8];
	mul.lo.s32 	%r162, %r161, %r160;
	atom.global.add.u32 	%r163, [%rd80], %r162;
	add.s32 	%r164, %r148, 3;
	mul.wide.u32 	%rd81, %r164, 4;
	add.s64 	%rd82, %rd3, %rd81;
	ld.global.u32 	%r165, [%rd2];
	ld.global.u32 	%r166, [%rd78+12];
	mul.lo.s32 	%r167, %r166, %r165;
	atom.global.add.u32 	%r168, [%rd82], %r167;
	add.s32 	%r176, %r176, 4;
$L__BB0_9:
	setp.eq.s32 	%p7, %r12, 0;
	@%p7 bra 	$L__BB0_12;
	add.s32 	%r169, %r176, %r3;
	mul.wide.u32 	%rd83, %r169, 4;
	add.s64 	%rd88, %rd1, %rd83;
	add.s32 	%r179, %r176, %r2;
	neg.s32 	%r178, %r12;
$L__BB0_11:
	.pragma "nounroll";
	mul.wide.u32 	%rd84, %r179, 4;
	add.s64 	%rd85, %rd3, %rd84;
	ld.global.u32 	%r170, [%rd2];
	ld.global.u32 	%r171, [%rd88];
	mul.lo.s32 	%r172, %r171, %r170;
	atom.global.add.u32 	%r173, [%rd85], %r172;
	add.s64 	%rd88, %rd88, 4;
	add.s32 	%r179, %r179, 1;
	add.s32 	%r178, %r178, 1;
	setp.ne.s32 	%p8, %r178, 0;
	@%p8 bra 	$L__BB0_11;
$L__BB0_12:
	ret;

}
	// .globl	_Z9squaregpuPjS_
.visible .entry _Z9squaregpuPjS_(
	.param .u64 .ptr .align 1 _Z9squaregpuPjS__param_0,
	.param .u64 .ptr .align 1 _Z9squaregpuPjS__param_1
)
{
	.reg .pred 	%p<5>;
	.reg .b32 	%r<58>;
	.reg .b64 	%rd<35>;

	ld.param.u64 	%rd14, [_Z9squaregpuPjS__param_0];
	ld.param.u64 	%rd15, [_Z9squaregpuPjS__param_1];
	cvta.to.global.u64 	%rd16, %rd15;
	cvta.to.global.u64 	%rd1, %rd14;
	mov.u32 	%r1, %ntid.x;
	mov.u32 	%r26, %ctaid.x;
	mul.lo.s32 	%r2, %r1, %r26;
	mov.u32 	%r3, %tid.x;
	add.s32 	%r27, %r2, %r3;
	mul.wide.u32 	%rd17, %r27, 4;
	add.s64 	%rd2, %rd16, %rd17;
	ld.global.u32 	%r53, [%rd2];
	and.b32  	%r5, %r1, 3;
	setp.lt.u32 	%p1, %r1, 4;
	mov.b32 	%r54, 0;
	@%p1 bra 	$L__BB1_3;
	and.b32  	%r54, %r1, 2044;
	and.b32  	%r28, %r1, -4;
	neg.s32 	%r51, %r28;
	add.s32 	%r29, %r3, %r1;
	mul.wide.u32 	%rd3, %r29, 4;
	mul.wide.u32 	%rd4, %r1, 16;
	shl.b32 	%r30, %r1, 1;
	add.s32 	%r31, %r3, %r30;
	mul.wide.u32 	%rd5, %r31, 4;
	mad.lo.s32 	%r32, %r1, 3, %r3;
	mul.wide.u32 	%rd6, %r32, 4;
	mul.wide.u32 	%rd7, %r3, 4;
	add.s32 	%r50, %r2, 3;
	mov.u64 	%rd33, %rd1;
$L__BB1_2:
	add.s32 	%r33, %r50, -2;
	add.s32 	%r34, %r50, -3;
	mul.wide.u32 	%rd18, %r34, 4;
	add.s64 	%rd19, %rd1, %rd18;
	ld.global.u32 	%r35, [%rd19];
	add.s64 	%rd20, %rd33, %rd7;
	ld.global.u32 	%r36, [%rd20];
	mad.lo.s32 	%r37, %r36, %r35, %r53;
	st.global.u32 	[%rd2], %r37;
	mul.wide.u32 	%rd21, %r33, 4;
	add.s64 	%rd22, %rd1, %rd21;
	ld.global.u32 	%r38, [%rd22];
	add.s64 	%rd23, %rd33, %rd3;
	ld.global.u32 	%r39, [%rd23];
	mad.lo.s32 	%r40, %r39, %r38, %r37;
	st.global.u32 	[%rd2], %r40;
	add.s32 	%r41, %r50, -1;
	mul.wide.u32 	%rd24, %r41, 4;
	add.s64 	%rd25, %rd1, %rd24;
	ld.global.u32 	%r42, [%rd25];
	add.s64 	%rd26, %rd33, %rd5;
	ld.global.u32 	%r43, [%rd26];
	mad.lo.s32 	%r44, %r43, %r42, %r40;
	st.global.u32 	[%rd2], %r44;
	mul.wide.u32 	%rd27, %r50, 4;
	add.s64 	%rd28, %rd1, %rd27;
	ld.global.u32 	%r45, [%rd28];
	add.s64 	%rd29, %rd33, %rd6;
	ld.global.u32 	%r46, [%rd29];
	mad.lo.s32 	%r53, %r46, %r45, %r44;
	st.global.u32 	[%rd2], %r53;
	add.s32 	%r51, %r51, 4;
	add.s64 	%rd33, %rd33, %rd4;
	add.s32 	%r50, %r50, 4;
	setp.ne.s32 	%p2, %r51, 0;
	@%p2 bra 	$L__BB1_2;
$L__BB1_3:
	setp.eq.s32 	%p3, %r5, 0;
	@%p3 bra 	$L__BB1_6;
	mad.lo.s32 	%r47, %r1, %r54, %r3;
	mul.wide.u32 	%rd30, %r47, 4;
	add.s64 	%rd34, %rd1, %rd30;
	mul.wide.u32 	%rd11, %r1, 4;
	add.s32 	%r56, %r54, %r2;
	neg.s32 	%r55, %r5;
$L__BB1_5:
	.pragma "nounroll";
	mul.wide.u32 	%rd31, %r56, 4;
	add.s64 	%rd32, %rd1, %rd31;
	ld.global.u32 	%r48, [%rd32];
	ld.global.u32 	%r49, [%rd34];
	mad.lo.s32 	%r53, %r49, %r48, %r53;
	st.global.u32 	[%rd2], %r53;
	add.s64 	%rd34, %rd34, %rd11;
	add.s32 	%r56, %r56, 1;
	add.s32 	%r55, %r55, 1;
	setp.ne.s32 	%p4, %r55, 0;
	@%p4 bra 	$L__BB1_5;
$L__BB1_6:
	ret;

}


// ===== COMPILED SASS (sm_100) =====

	.target	sm_100

	.elftype	@"ET_EXEC"


//--------------------- .note.nv.tkinfo           --------------------------
	.section	.note.nv.tkinfo,"",@"SHT_NOTE"
	.sectionflags	@"SHF_NOTE_NV_TKINFO"
	.tkinfo
        /*0018*/ 	.word	0x00000002
        /*0030*/ 	.string	""
        /*0030*/ 	.string	"ptxas"
        /*0030*/ 	.string	"Cuda compilation tools, release 13.0, V13.0.88"
        /*0030*/ 	.string	"Build cuda_13.0.r13.0/compiler.36424714_0"
        /*0030*/ 	.string	"-arch sm_100 -m 64 "



//--------------------- .note.nv.cuinfo           --------------------------
	.section	.note.nv.cuinfo,"",@"SHT_NOTE"
	.sectionflags	@"SHF_NOTE_NV_CUINFO"
        /*0018*/ 	.short	0x0002
        /*001a*/ 	.short	0x0064
        /*001c*/ 	.short	0x0082
	.zero		2


//--------------------- .nv.info                  --------------------------
	.section	.nv.info,"",@"SHT_CUDA_INFO"
	.align	4


	//----- nvinfo : EIATTR_REGCOUNT
	.align		4
        /*0000*/ 	.byte	0x04, 0x2f
        /*0002*/ 	.short	(.L_1 - .L_0)
	.align		4
.L_0:
        /*0004*/ 	.word	index@(_Z23CoalesingAwareSquaregpuPjS_)
        /*0008*/ 	.word	0x0000001c


	//----- nvinfo : EIATTR_FRAME_SIZE
	.align		4
.L_1:
        /*000c*/ 	.byte	0x04, 0x11
        /*000e*/ 	.short	(.L_3 - .L_2)
	.align		4
.L_2:
        /*0010*/ 	.word	index@(_Z23CoalesingAwareSquaregpuPjS_)
        /*0014*/ 	.word	0x00000000


	//----- nvinfo : EIATTR_REGCOUNT
	.align		4
.L_3:
        /*0018*/ 	.byte	0x04, 0x2f
        /*001a*/ 	.short	(.L_5 - .L_4)
	.align		4
.L_4:
        /*001c*/ 	.word	index@(_Z9squaregpuPjS_)
        /*0020*/ 	.word	0x00000020


	//----- nvinfo : EIATTR_FRAME_SIZE
	.align		4
.L_5:
        /*0024*/ 	.byte	0x04, 0x11
        /*0026*/ 	.short	(.L_7 - .L_6)
	.align		4
.L_6:
        /*0028*/ 	.word	index@(_Z9squaregpuPjS_)
        /*002c*/ 	.word	0x00000000


	//----- nvinfo : EIATTR_MIN_STACK_SIZE
	.align		4
.L_7:
        /*0030*/ 	.byte	0x04, 0x12
        /*0032*/ 	.short	(.L_9 - .L_8)
	.align		4
.L_8:
        /*0034*/ 	.word	index@(_Z9squaregpuPjS_)
        /*0038*/ 	.word	0x00000000


	//----- nvinfo : EIATTR_MIN_STACK_SIZE
	.align		4
.L_9:
        /*003c*/ 	.byte	0x04, 0x12
        /*003e*/ 	.short	(.L_11 - .L_10)
	.align		4
.L_10:
        /*0040*/ 	.word	index@(_Z23CoalesingAwareSquaregpuPjS_)
        /*0044*/ 	.word	0x00000000
.L_11:


//--------------------- .nv.compat                --------------------------
	.section	.nv.compat,"",@"SHT_CUDA_COMPAT_INFO"
	.align	4
        /*0000*/ 	.byte	0x02, 0x09, 0x00, 0x00, 0x02, 0x02, 0x01, 0x00, 0x02, 0x05, 0x05, 0x00, 0x03, 0x07, 0x01, 0x01
        /*0010*/ 	.byte	0x02, 0x03, 0x00, 0x00, 0x02, 0x06, 0x01, 0x00, 0x04, 0x0b, 0x08, 0x00, 0x09, 0x00, 0x00, 0x00
        /*0020*/ 	.byte	0x00, 0x00, 0x00, 0x00


//--------------------- .nv.info._Z9squaregpuPjS_ --------------------------
	.section	.nv.info._Z9squaregpuPjS_,"",@"SHT_CUDA_INFO"
	.sectionflags	@""
	.align	4


	//----- nvinfo : EIATTR_CUDA_API_VERSION
	.align		4
        /*0000*/ 	.byte	0x04, 0x37
        /*0002*/ 	.short	(.L_13 - .L_12)
.L_12:
        /*0004*/ 	.word	0x00000082


	//----- nvinfo : EIATTR_KPARAM_INFO
	.align		4
.L_13:
        /*0008*/ 	.byte	0x04, 0x17
        /*000a*/ 	.short	(.L_15 - .L_14)
.L_14:
        /*000c*/ 	.word	0x00000000
        /*0010*/ 	.short	0x0001
        /*0012*/ 	.short	0x0008
        /*0014*/ 	.byte	0x00, 0xf5, 0x21, 0x00


	//----- nvinfo : EIATTR_KPARAM_INFO
	.align		4
.L_15:
        /*0018*/ 	.byte	0x04, 0x17
        /*001a*/ 	.short	(.L_17 - .L_16)
.L_16:
        /*001c*/ 	.word	0x00000000
        /*0020*/ 	.short	0x0000
        /*0022*/ 	.short	0x0000
        /*0024*/ 	.byte	0x00, 0xf5, 0x21, 0x00


	//----- nvinfo : EIATTR_SPARSE_MMA_MASK
	.align		4
.L_17:
        /*0028*/ 	.byte	0x03, 0x50
        /*002a*/ 	.short	0x0000


	//----- nvinfo : EIATTR_MAXREG_COUNT
	.align		4
        /*002c*/ 	.byte	0x03, 0x1b
        /*002e*/ 	.short	0x00ff


	//----- nvinfo : EIATTR_MERCURY_ISA_VERSION
	.align		4
        /*0030*/ 	.byte	0x03, 0x5f
        /*0032*/ 	.short	0x0101


	//----- nvinfo : EIATTR_VRC_CTA_INIT_COUNT
	.align		4
        /*0034*/ 	.byte	0x02, 0x4a
	.zero		1
	.zero		1


	//----- nvinfo : EIATTR_EXIT_INSTR_OFFSETS
	.align		4
        /*0038*/ 	.byte	0x04, 0x1c
        /*003a*/ 	.short	(.L_19 - .L_18)


	//   ....[0]....
.L_18:
        /*003c*/ 	.word	0x00000f90


	//   ....[1]....
        /*0040*/ 	.word	0x00001090


	//----- nvinfo : EIATTR_CBANK_PARAM_SIZE
	.align		4
.L_19:
        /*0044*/ 	.byte	0x03, 0x19
        /*0046*/ 	.short	0x0010


	//----- nvinfo : EIATTR_PARAM_CBANK
	.align		4
        /*0048*/ 	.byte	0x04, 0x0a
        /*004a*/ 	.short	(.L_21 - .L_20)
	.align		4
.L_20:
        /*004c*/ 	.word	index@(.nv.constant0._Z9squaregpuPjS_)
        /*0050*/ 	.short	0x0380
        /*0052*/ 	.short	0x0010


	//----- nvinfo : EIATTR_SW_WAR
	.align		4
.L_21:
        /*0054*/ 	.byte	0x04, 0x36
        /*0056*/ 	.short	(.L_23 - .L_22)
.L_22:
        /*0058*/ 	.word	0x00000008
.L_23:


//--------------------- .nv.info._Z23CoalesingAwareSquaregpuPjS_ --------------------------
	.section	.nv.info._Z23CoalesingAwareSquaregpuPjS_,"",@"SHT_CUDA_INFO"
	.sectionflags	@""
	.align	4


	//----- nvinfo : EIATTR_CUDA_API_VERSION
	.align		4
        /*0000*/ 	.byte	0x04, 0x37
        /*0002*/ 	.short	(.L_25 - .L_24)
.L_24:
        /*0004*/ 	.word	0x00000082


	//----- nvinfo : EIATTR_KPARAM_INFO
	.align		4
.L_25:
        /*0008*/ 	.byte	0x04, 0x17
        /*000a*/ 	.short	(.L_27 - .L_26)
.L_26:
        /*000c*/ 	.word	0x00000000
        /*0010*/ 	.short	0x0001
        /*0012*/ 	.short	0x0008
        /*0014*/ 	.byte	0x00, 0xf5, 0x21, 0x00


	//----- nvinfo : EIATTR_KPARAM_INFO
	.align		4
.L_27:
        /*0018*/ 	.byte	0x04, 0x17
        /*001a*/ 	.short	(.L_29 - .L_28)
.L_28:
        /*001c*/ 	.word	0x00000000
        /*0020*/ 	.short	0x0000
        /*0022*/ 	.short	0x0000
        /*0024*/ 	.byte	0x00, 0xf5, 0x21, 0x00


	//----- nvinfo : EIATTR_SPARSE_MMA_MASK
	.align		4
.L_29:
        /*0028*/ 	.byte	0x03, 0x50
        /*002a*/ 	.short	0x0000


	//----- nvinfo : EIATTR_MAXREG_COUNT
	.align		4
        /*002c*/ 	.byte	0x03, 0x1b
        /*002e*/ 	.short	0x00ff


	//----- nvinfo : EIATTR_MERCURY_ISA_VERSION
	.align		4
        /*0030*/ 	.byte	0x03, 0x5f
        /*0032*/ 	.short	0x0101


	//----- nvinfo : EIATTR_INT_WARP_WIDE_INSTR_OFFSETS
	.align		4
        /*0034*/ 	.byte	0x04, 0x31
        /*0036*/ 	.short	(.L_31 - .L_30)


	//   ....[0]....
.L_30:
        /*0038*/ 	.word	0x00000130


	//   ....[1]....
        /*003c*/ 	.word	0x00000190


	//   ....[2]....
        /*0040*/ 	.word	0x00000200


	//   ....[3]....
        /*0044*/ 	.word	0x000002a0


	//   ....[4]....
        /*0048*/ 	.word	0x00000320


	//   ....[5]....
        /*004c*/ 	.word	0x000003a0


	//   ....[6]....
        /*0050*/ 	.word	0x00000420


	//   ....[7]....
        /*0054*/ 	.word	0x000004a0


	//   ....[8]....
        /*0058*/ 	.word	0x00000520


	//   ....[9]....
        /*005c*/ 	.word	0x000005a0


	//   ....[10]....
        /*0060*/ 	.word	0x00000620


	//   ....[11]....
        /*0064*/ 	.word	0x000006a0


	//   ....[12]....
        /*0068*/ 	.word	0x00000720


	//   ....[13]....
        /*006c*/ 	.word	0x000007a0


	//   ....[14]....
        /*0070*/ 	.word	0x00000820


	//   ....[15]....
        /*0074*/ 	.word	0x000008a0


	//   ....[16]....
        /*0078*/ 	.word	0x00000940


	//   ....[17]....
        /*007c*/ 	.word	0x00000a60


	//   ....[18]....
        /*0080*/ 	.word	0x00000ad0


	//   ....[19]....
        /*0084*/ 	.word	0x00000b70


	//   ....[20]....
        /*0088*/ 	.word	0x00000c10


	//   ....[21]....
        /*008c*/ 	.word	0x00000c90


	//   ....[22]....
        /*0090*/ 	.word	0x00000d10


	//   ....[23]....
        /*0094*/ 	.word	0x00000d90


	//   ....[24]....
        /*0098*/ 	.word	0x00000e10


	//   ....[25]....
        /*009c*/ 	.word	0x00000e90


	//   ....[26]....
        /*00a0*/ 	.word	0x00000f90


	//   ....[27]....
        /*00a4*/ 	.word	0x00000ff0


	//   ....[28]....
        /*00a8*/ 	.word	0x00001090


	//   ....[29]....
        /*00ac*/ 	.word	0x00001130


	//   ....[30]....
        /*00b0*/ 	.word	0x000011b0


	//   ....[31]....
        /*00b4*/ 	.word	0x000012a0


	//   ....[32]....
        /*00b8*/ 	.word	0x00001330


	//----- nvinfo : EIATTR_VRC_CTA_INIT_COUNT
	.align		4
.L_31:
        /*00bc*/ 	.byte	0x02, 0x4a
	.zero		1
	.zero		1


	//----- nvinfo : EIATTR_EXIT_INSTR_OFFSETS
	.align		4
        /*00c0*/ 	.byte	0x04, 0x1c
        /*00c2*/ 	.short	(.L_33 - .L_32)


	//   ....[0]....
.L_32:
        /*00c4*/ 	.word	0x000009b0


	//   ....[1]....
        /*00c8*/ 	.word	0x00000ed0


	//   ....[2]....
        /*00cc*/ 	.word	0x000011f0


	//   ....[3]....
        /*00d0*/ 	.word	0x00001390


	//----- nvinfo : EIATTR_CBANK_PARAM_SIZE
	.align		4
.L_33:
        /*00d4*/ 	.byte	0x03, 0x19
        /*00d6*/ 	.short	0x0010


	//----- nvinfo : EIATTR_PARAM_CBANK
	.align		4
        /*00d8*/ 	.byte	0x04, 0x0a
        /*00da*/ 	.short	(.L_35 - .L_34)
	.align		4
.L_34:
        /*00dc*/ 	.word	index@(.nv.constant0._Z23CoalesingAwareSquaregpuPjS_)
        /*00e0*/ 	.short	0x0380
        /*00e2*/ 	.short	0x0010


	//----- nvinfo : EIATTR_SW_WAR
	.align		4
.L_35:
        /*00e4*/ 	.byte	0x04, 0x36
        /*00e6*/ 	.short	(.L_37 - .L_36)
.L_36:
        /*00e8*/ 	.word	0x00000008
.L_37:


//--------------------- .nv.callgraph             --------------------------
	.section	.nv.callgraph,"",@"SHT_CUDA_CALLGRAPH"
	.align	4
	.sectionentsize	8
	.align		4
        /*0000*/ 	.word	0x00000000
	.align		4
        /*0004*/ 	.word	0xffffffff
	.align		4
        /*0008*/ 	.word	0x00000000
	.align		4
        /*000c*/ 	.word	0xfffffffe
	.align		4
        /*0010*/ 	.word	0x00000000
	.align		4
        /*0014*/ 	.word	0xfffffffd
	.align		4
        /*0018*/ 	.word	0x00000000
	.align		4
        /*001c*/ 	.word	0xfffffffc


//--------------------- .text._Z9squaregpuPjS_    --------------------------
	.section	.text._Z9squaregpuPjS_,"ax",@progbits
	.align	128
        .global         _Z9squaregpuPjS_
        .type           _Z9squaregpuPjS_,@function
        .size           _Z9squaregpuPjS_,(.L_x_13 - _Z9squaregpuPjS_)
        .other          _Z9squaregpuPjS_,@"STO_CUDA_ENTRY STV_DEFAULT"
_Z9squaregpuPjS_:
.text._Z9squaregpuPjS_:
[----:B------:R-:W-:Y:S01]  /*0000*/  LDC R1, c[0x0][0x37c] ;  /* 0x0000df00ff017b82 */ /* 0x000fe20000000800 */
[----:B------:R-:W0:Y:S07]  /*0010*/  S2R R0, SR_TID.X ;  /* 0x0000000000007919 */ /* 0x000e2e0000002100 */
[----:B------:R-:W1:Y:S01]  /*0020*/  S2UR UR6, SR_CTAID.X ;  /* 0x00000000000679c3 */ /* 0x000e620000002500 */
[----:B------:R-:W2:Y:S07]  /*0030*/  LDCU.64 UR4, c[0x0][0x358] ;  /* 0x00006b00ff0477ac */ /* 0x000eae0008000a00 */
[----:B------:R-:W1:Y:S08]  /*0040*/  LDC R3, c[0x0][0x360] ;  /* 0x0000d800ff037b82 */ /* 0x000e700000000800 */
[----:B------:R-:W3:Y:S01]  /*0050*/  LDC.64 R10, c[0x0][0x388] ;  /* 0x0000e200ff0a7b82 */ /* 0x000ee20000000a00 */
[C---:B-1----:R-:W-:Y:S01]  /*0060*/  IMAD R5, R3.reuse, UR6, RZ ;  /* 0x0000000603057c24 */ /* 0x042fe2000f8e02ff */
[----:B------:R-:W-:-:S04]  /*0070*/  ISETP.GE.U32.AND P0, PT, R3, 0x4, PT ;  /* 0x000000040300780c */ /* 0x000fc80003f06070 */
[----:B0-----:R-:W-:-:S05]  /*0080*/  IADD3 R7, PT, PT, R5, R0, RZ ;  /* 0x0000000005077210 */ /* 0x001fca0007ffe0ff */
[----:B---3--:R-:W-:-:S04]  /*0090*/  IMAD.WIDE.U32 R10, R7, 0x4, R10 ;  /* 0x00000004070a7825 */ /* 0x008fc800078e000a */
[----:B------:R-:W-:Y:S01]  /*00a0*/  HFMA2 R4, -RZ, RZ, 0, 0 ;  /* 0x00000000ff047431 */ /* 0x000fe200000001ff */
[----:B------:R-:W-:Y:S01]  /*00b0*/  LOP3.LUT R6, R3, 0x3, RZ, 0xc0, !PT ;  /* 0x0000000303067812 */ /* 0x000fe200078ec0ff */
[----:B--2---:R0:W5:Y:S01]  /*00c0*/  LDG.E R23, desc[UR4][R10.64] ;  /* 0x000000040a177981 */ /* 0x004162000c1e1900 */
[----:B------:R-:W-:Y:S05]  /*00d0*/  @!P0 BRA `(.L_x_0) ;  /* 0x0000000c00a88947 */ /* 0x000fea0003800000 */
[C---:B------:R-:W-:Y:S01]  /*00e0*/  LOP3.LUT R2, R3.reuse, 0xfffffffc, RZ, 0xc0, !PT ;  /* 0xfffffffc03027812 */ /* 0x040fe200078ec0ff */
[----:B------:R-:W1:Y:S01]  /*00f0*/  LDC.64 R12, c[0x0][0x380] ;  /* 0x0000e000ff0c7b82 */ /* 0x000e620000000a00 */
[C---:B------:R-:W-:Y:S01]  /*0100*/  LOP3.LUT R4, R3.reuse, 0x7fc, RZ, 0xc0, !PT ;  /* 0x000007fc03047812 */ /* 0x040fe200078ec0ff */
[C---:B------:R-:W-:Y:S01]  /*0110*/  IMAD R21, R3.reuse, 0x3, R0 ;  /* 0x0000000303157824 */ /* 0x040fe200078e0200 */
[----:B------:R-:W-:Y:S02]  /*0120*/  IADD3 R2, PT, PT, -R2, RZ, RZ ;  /* 0x000000ff02027210 */ /* 0x000fe40007ffe1ff */
[CC--:B------:R-:W-:Y:S02]  /*0130*/  IADD3 R8, PT, PT, R3.reuse, R0.reuse, RZ ;  /* 0x0000000003087210 */ /* 0x0c0fe40007ffe0ff */
[----:B------:R-:W-:Y:S02]  /*0140*/  ISETP.GE.AND P0, PT, R2, RZ, PT ;  /* 0x000000ff0200720c */ /* 0x000fe40003f06270 */
[----:B------:R-:W-:-:S02]  /*0150*/  LEA R9, R3, R0, 0x1 ;  /* 0x0000000003097211 */ /* 0x000fc400078e08ff */
[----:B------:R-:W-:-:S09]  /*0160*/  IADD3 R7, PT, PT, R5, 0x3, RZ ;  /* 0x0000000305077810 */ /* 0x000fd20007ffe0ff */
[----:B------:R-:W-:Y:S05]  /*0170*/  @P0 BRA `(.L_x_1) ;  /* 0x0000000800fc0947 */ /* 0x000fea0003800000 */
[----:B------:R-:W-:Y:S02]  /*0180*/  IADD3 R14, PT, PT, -R2, RZ, RZ ;  /* 0x000000ff020e7210 */ /* 0x000fe40007ffe1ff */
[----:B------:R-:W-:Y:S02]  /*0190*/  PLOP3.LUT P0, PT, PT, PT, PT, 0x80, 0x8 ;  /* 0x000000000008781c */ /* 0x000fe40003f0f070 */
[----:B------:R-:W-:-:S13]  /*01a0*/  ISETP.GT.AND P1, PT, R14, 0xc, PT ;  /* 0x0000000c0e00780c */ /* 0x000fda0003f24270 */
[----:B------:R-:W-:Y:S05]  /*01b0*/  @!P1 BRA `(.L_x_2) ;  /* 0x0000000400e49947 */ /* 0x000fea0003800000 */
[----:B------:R-:W-:-:S13]  /*01c0*/  PLOP3.LUT P0, PT, PT, PT, PT, 0x8, 0x80 ;  /* 0x000000000080781c */ /* 0x000fda0003f0e170 */
.L_x_3:
[----:B--2---:R-:W2:Y:S01]  /*01d0*/  LDC.64 R14, c[0x0][0x380] ;  /* 0x0000e000ff0e7b82 */ /* 0x004ea20000000a00 */
[----:B------:R-:W-:Y:S01]  /*01e0*/  IADD3 R19, PT, PT, R7, -0x3, RZ ;  /* 0xfffffffd07137810 */ /* 0x000fe20007ffe0ff */
[----:B-1----:R-:W-:-:S06]  /*01f0*/  IMAD.WIDE.U32 R16, R0, 0x4, R12 ;  /* 0x0000000400107825 */ /* 0x002fcc00078e000c */
[----:B------:R-:W3:Y:S01]  /*0200*/  LDG.E R16, desc[UR4][R16.64] ;  /* 0x0000000410107981 */ /* 0x000ee2000c1e1900 */
[----:B--2---:R-:W-:-:S06]  /*0210*/  IMAD.WIDE.U32 R18, R19, 0x4, R14 ;  /* 0x0000000413127825 */ /* 0x004fcc00078e000e */
[----:B------:R-:W3:Y:S01]  /*0220*/  LDG.E R18, desc[UR4][R18.64] ;  /* 0x0000000412127981 */ /* 0x000ee2000c1e1900 */
[----:B------:R-:W-:Y:S01]  /*0230*/  IADD3 R25, PT, PT, R7, -0x2, RZ ;  /* 0xfffffffe07197810 */ /* 0x000fe20007ffe0ff */
[----:B------:R-:W-:-:S04]  /*0240*/  IMAD.WIDE.U32 R28, R8, 0x4, R12 ;  /* 0x00000004081c7825 */ /* 0x000fc800078e000c */
[----:B---3-5:R-:W-:Y:S02]  /*0250*/  IMAD R20, R18, R16, R23 ;  /* 0x0000001012147224 */ /* 0x028fe400078e0217 */
[----:B------:R-:W-:-:S03]  /*0260*/  IMAD.WIDE.U32 R22, R25, 0x4, R14 ;  /* 0x0000000419167825 */ /* 0x000fc600078e000e */
[----:B------:R-:W-:Y:S04]  /*0270*/  STG.E desc[UR4][R10.64], R20 ;  /* 0x000000140a007986 */ /* 0x000fe8000c101904 */
[----:B------:R-:W2:Y:S04]  /*0280*/  LDG.E R23, desc[UR4][R22.64] ;  /* 0x0000000416177981 */ /* 0x000ea8000c1e1900 */
[----:B------:R-:W2:Y:S01]  /*0290*/  LDG.E R28, desc[UR4][R28.64] ;  /* 0x000000041c1c7981 */ /* 0x000ea2000c1e1900 */
[----:B------:R-:W-:Y:S01]  /*02a0*/  IADD3 R27, PT, PT, R7, -0x1, RZ ;  /* 0xffffffff071b7810 */ /* 0x000fe20007ffe0ff */
[----:B------:R-:W-:-:S04]  /*02b0*/  IMAD.WIDE.U32 R16, R9, 0x4, R12 ;  /* 0x0000000409107825 */ /* 0x000fc800078e000c */
[----:B------:R-:W-:-:S04]  /*02c0*/  IMAD.WIDE.U32 R26, R27, 0x4, R14 ;  /* 0x000000041b1a7825 */ /* 0x000fc800078e000e */
[----:B--2---:R-:W-:-:S05]  /*02d0*/  IMAD R19, R23, R28, R20 ;  /* 0x0000001c17137224 */ /* 0x004fca00078e0214 */
[----:B------:R1:W-:Y:S04]  /*02e0*/  STG.E desc[UR4][R10.64], R19 ;  /* 0x000000130a007986 */ /* 0x0003e8000c101904 */
[----:B------:R-:W2:Y:S04]  /*02f0*/  LDG.E R26, desc[UR4][R26.64] ;  /* 0x000000041a1a7981 */ /* 0x000ea8000c1e1900 */
[----:B------:R-:W2:Y:S01]  /*0300*/  LDG.E R16, desc[UR4][R16.64] ;  /* 0x0000000410107981 */ /* 0x000ea2000c1e1900 */
[----:B------:R-:W-:-:S04]  /*0310*/  IMAD.WIDE.U32 R24, R7, 0x4, R14 ;  /* 0x0000000407187825 */ /* 0x000fc800078e000e */
[----:B------:R-:W-:-:S04]  /*0320*/  IMAD.WIDE.U32 R22, R21, 0x4, R12 ;  /* 0x0000000415167825 */ /* 0x000fc800078e000c */
[----:B--2---:R-:W-:-:S05]  /*0330*/  IMAD R27, R26, R16, R19 ;  /* 0x000000101a1b7224 */ /* 0x004fca00078e0213 */
[----:B------:R2:W-:Y:S04]  /*0340*/  STG.E desc[UR4][R10.64], R27 ;  /* 0x0000001b0a007986 */ /* 0x0005e8000c101904 */
[----:B------:R-:W3:Y:S04]  /*0350*/  LDG.E R24, desc[UR4][R24.64] ;  /* 0x0000000418187981 */ /* 0x000ee8000c1e1900 */
[----:B------:R-:W3:Y:S01]  /*0360*/  LDG.E R22, desc[UR4][R22.64] ;  /* 0x0000000416167981 */ /* 0x000ee2000c1e1900 */
[----:B------:R-:W-:Y:S01]  /*0370*/  IMAD.WIDE.U32 R12, R3, 0x10, R12 ;  /* 0x00000010030c7825 */ /* 0x000fe200078e000c */
[----:B------:R-:W-:-:S05]  /*0380*/  IADD3 R18, PT, PT, R7, 0x1, RZ ;  /* 0x0000000107127810 */ /* 0x000fca0007ffe0ff */
[----:B-1----:R-:W-:-:S04]  /*0390*/  IMAD.WIDE.U32 R18, R18, 0x4, R14 ;  /* 0x0000000412127825 */ /* 0x002fc800078e000e */
[----:B------:R-:W-:-:S04]  /*03a0*/  IMAD.WIDE.U32 R16, R0, 0x4, R12 ;  /* 0x0000000400107825 */ /* 0x000fc800078e000c */
[----:B---3--:R-:W-:-:S05]  /*03b0*/  IMAD R29, R24, R22, R27 ;  /* 0x00000016181d7224 */ /* 0x008fca00078e021b */
[----:B------:R1:W-:Y:S04]  /*03c0*/  STG.E desc[UR4][R10.64], R29 ;  /* 0x0000001d0a007986 */ /* 0x0003e8000c101904 */
[----:B------:R-:W3:Y:S04]  /*03d0*/  LDG.E R18, desc[UR4][R18.64] ;  /* 0x0000000412127981 */ /* 0x000ee8000c1e1900 */
[----:B------:R-:W3:Y:S01]  /*03e0*/  LDG.E R16, desc[UR4][R16.64] ;  /* 0x0000000410107981 */ /* 0x000ee2000c1e1900 */
[----:B--2---:R-:W-:Y:S01]  /*03f0*/  IADD3 R27, PT, PT, R7, 0x2, RZ ;  /* 0x00000002071b7810 */ /* 0x004fe20007ffe0ff */
[----:B------:R-:W-:-:S04]  /*0400*/  IMAD.WIDE.U32 R24, R8, 0x4, R12 ;  /* 0x0000000408187825 */ /* 0x000fc800078e000c */
[----:B------:R-:W-:-:S04]  /*0410*/  IMAD.WIDE.U32 R22, R27, 0x4, R14 ;  /* 0x000000041b167825 */ /* 0x000fc800078e000e */
[----:B---3--:R-:W-:-:S05]  /*0420*/  IMAD R20, R18, R16, R29 ;  /* 0x0000001012147224 */ /* 0x008fca00078e021d */
[----:B------:R2:W-:Y:S04]  /*0430*/  STG.E desc[UR4][R10.64], R20 ;  /* 0x000000140a007986 */ /* 0x0005e8000c101904 */
[----:B------:R-:W1:Y:S04]  /*0440*/  LDG.E R23, desc[UR4][R22.64] ;  /* 0x0000000416177981 */ /* 0x000e68000c1e1900 */
[----:B------:R-:W1:Y:S01]  /*0450*/  LDG.E R24, desc[UR4][R24.64] ;  /* 0x0000000418187981 */ /* 0x000e62000c1e1900 */
[----:B------:R-:W-:Y:S01]  /*0460*/  IADD3 R27, PT, PT, R7, 0x3, RZ ;  /* 0x00000003071b7810 */ /* 0x000fe20007ffe0ff */
[----:B------:R-:W-:-:S04]  /*0470*/  IMAD.WIDE.U32 R16, R9, 0x4, R12 ;  /* 0x0000000409107825 */ /* 0x000fc800078e000c */
[----:B------:R-:W-:-:S04]  /*0480*/  IMAD.WIDE.U32 R18, R27, 0x4, R14 ;  /* 0x000000041b127825 */ /* 0x000fc800078e000e */
[----:B-1----:R-:W-:-:S05]  /*0490*/  IMAD R29, R23, R24, R20 ;  /* 0x00000018171d7224 */ /* 0x002fca00078e0214 */
[----:B------:R1:W-:Y:S04]  /*04a0*/  STG.E desc[UR4][R10.64], R29 ;  /* 0x0000001d0a007986 */ /* 0x0003e8000c101904 */
[----:B------:R-:W2:Y:S04]  /*04b0*/  LDG.E R18, desc[UR4][R18.64] ;  /* 0x0000000412127981 */ /* 0x000ea8000c1e1900 */
[----:B------:R-:W2:Y:S01]  /*04c0*/  LDG.E R16, desc[UR4][R16.64] ;  /* 0x0000000410107981 */ /* 0x000ea2000c1e1900 */
[----:B------:R-:W-:Y:S01]  /*04d0*/  IADD3 R27, PT, PT, R7, 0x4, RZ ;  /* 0x00000004071b7810 */ /* 0x000fe20007ffe0ff */
        /* <DEDUP_REMOVED lines=8> */
[----:B------:R-:W-:-:S04]  /*0560*/  IMAD.WIDE.U32 R18, R26, 0x4, R14 ;  /* 0x000000041a127825 */ /* 0x000fc800078e000e */
[----:B------:R-:W-:-:S04]  /*0570*/  IMAD.WIDE.U32 R16, R0, 0x4, R12 ;  /* 0x0000000400107825 */ /* 0x000fc800078e000c */
[----:B---3--:R-:W-:-:S05]  /*0580*/  IMAD R27, R23, R24, R20 ;  /* 0x00000018171b7224 */ /* 0x008fca00078e0214 */
[----:B------:R3:W-:Y:S04]  /*0590*/  STG.E desc[UR4][R10.64], R27 ;  /* 0x0000001b0a007986 */ /* 0x0007e8000c101904 */
[----:B------:R-:W2:Y:S04]  /*05a0*/  LDG.E R18, desc[UR4][R18.64] ;  /* 0x0000000412127981 */ /* 0x000ea8000c1e1900 */
[----:B------:R-:W2:Y:S01]  /*05b0*/  LDG.E R16, desc[UR4][R16.64] ;  /* 0x0000000410107981 */ /* 0x000ea2000c1e1900 */
[----:B-1----:R-:W-:Y:S01]  /*05c0*/  IADD3 R29, PT, PT, R7, 0x6, RZ ;  /* 0x00000006071d7810 */ /* 0x002fe20007ffe0ff */
[----:B------:R-:W-:-:S04]  /*05d0*/  IMAD.WIDE.U32 R24, R8, 0x4, R12 ;  /* 0x0000000408187825 */ /* 0x000fc800078e000c */
[----:B------:R-:W-:-:S04]  /*05e0*/  IMAD.WIDE.U32 R22, R29, 0x4, R14 ;  /* 0x000000041d167825 */ /* 0x000fc800078e000e */
[----:B--2---:R-:W-:-:S05]  /*05f0*/  IMAD R20, R18, R16, R27 ;  /* 0x0000001012147224 */ /* 0x004fca00078e021b */
        /* <DEDUP_REMOVED lines=8> */
[----:B------:R-:W1:Y:S04]  /*0680*/  LDG.E R18, desc[UR4][R18.64] ;  /* 0x0000000412127981 */ /* 0x000e68000c1e1900 */
[----:B------:R-:W1:Y:S01]  /*0690*/  LDG.E R16, desc[UR4][R16.64] ;  /* 0x0000000410107981 */ /* 0x000e62000c1e1900 */
[----:B---3--:R-:W-:Y:S01]  /*06a0*/  IADD3 R27, PT, PT, R7, 0x8, RZ ;  /* 0x00000008071b7810 */ /* 0x008fe20007ffe0ff */
[----:B------:R-:W-:-:S04]  /*06b0*/  IMAD.WIDE.U32 R24, R21, 0x4, R12 ;  /* 0x0000000415187825 */ /* 0x000fc800078e000c */
[----:B------:R-:W-:-:S04]  /*06c0*/  IMAD.WIDE.U32 R22, R27, 0x4, R14 ;  /* 0x000000041b167825 */ /* 0x000fc800078e000e */
[----:B-1----:R-:W-:-:S05]  /*06d0*/  IMAD R20, R18, R16, R29 ;  /* 0x0000001012147224 */ /* 0x002fca00078e021d */
        /* <DEDUP_REMOVED lines=9> */
[----:B------:R-:W1:Y:S04]  /*0770*/  LDG.E R18, desc[UR4][R18.64] ;  /* 0x0000000412127981 */ /* 0x000e68000c1e1900 */
[----:B------:R-:W1:Y:S01]  /*0780*/  LDG.E R16, desc[UR4][R16.64] ;  /* 0x0000000410107981 */ /* 0x000e62000c1e1900 */
[----:B--2---:R-:W-:Y:S01]  /*0790*/  IADD3 R29, PT, PT, R7, 0xa, RZ ;  /* 0x0000000a071d7810 */ /* 0x004fe20007ffe0ff */
        /* <DEDUP_REMOVED lines=20> */
[----:B------:R-:W-:-:S04]  /*08e0*/  IADD3 R2, PT, PT, R2, 0x10, RZ ;  /* 0x0000001002027810 */ /* 0x000fc80007ffe0ff */
[----:B------:R-:W-:Y:S01]  /*08f0*/  ISETP.GE.AND P1, PT, R2, -0xc, PT ;  /* 0xfffffff40200780c */ /* 0x000fe20003f26270 */
[----:B------:R-:W-:Y:S01]  /*0900*/  IMAD.WIDE.U32 R12, R3, 0x10, R12 ;  /* 0x00000010030c7825 */ /* 0x000fe200078e000c */
[----:B------:R-:W-:-:S03]  /*0910*/  IADD3 R7, PT, PT, R7, 0x10, RZ ;  /* 0x0000001007077810 */ /* 0x000fc60007ffe0ff */
[----:B---3--:R-:W-:-:S05]  /*0920*/  IMAD R23, R15, R24, R20 ;  /* 0x000000180f177224 */ /* 0x008fca00078e0214 */
[----:B------:R2:W-:Y:S03]  /*0930*/  STG.E desc[UR4][R10.64], R23 ;  /* 0x000000170a007986 */ /* 0x0005e6000c101904 */
[----:B------:R-:W-:Y:S05]  /*0940*/  @!P1 BRA `(.L_x_3) ;  /* 0xfffffff800209947 */ /* 0x000fea000383ffff */
.L_x_2:
[----:B------:R-:W-:-:S04]  /*0950*/  IADD3 R14, PT, PT, -R2, RZ, RZ ;  /* 0x000000ff020e7210 */ /* 0x000fc80007ffe1ff */
[----:B------:R-:W-:-:S13]  /*0960*/  ISETP.GT.AND P1, PT, R14, 0x4, PT ;  /* 0x000000040e00780c */ /* 0x000fda0003f24270 */
[----:B------:R-:W-:Y:S05]  /*0970*/  @!P1 BRA `(.L_x_4) ;  /* 0x0000000000f49947 */ /* 0x000fea0003800000 */
[----:B------:R-:W3:Y:S01]  /*0980*/  LDC.64 R14, c[0x0][0x380] ;  /* 0x0000e000ff0e7b82 */ /* 0x000ee20000000a00 */
[----:B------:R-:W-:Y:S01]  /*0990*/  IADD3 R19, PT, PT, R7, -0x3, RZ ;  /* 0xfffffffd07137810 */ /* 0x000fe20007ffe0ff */
[----:B-1----:R-:W-:-:S06]  /*09a0*/  IMAD.WIDE.U32 R16, R0, 0x4, R12 ;  /* 0x0000000400107825 */ /* 0x002fcc00078e000c */
[----:B------:R-:W4:Y:S01]  /*09b0*/  LDG.E R16, desc[UR4][R16.64] ;  /* 0x0000000410107981 */ /* 0x000f22000c1e1900 */
[----:B---3--:R-:W-:-:S06]  /*09c0*/  IMAD.WIDE.U32 R18, R19, 0x4, R14 ;  /* 0x0000000413127825 */ /* 0x008fcc00078e000e */
[----:B------:R-:W4:Y:S01]  /*09d0*/  LDG.E R18, desc[UR4][R18.64] ;  /* 0x0000000412127981 */ /* 0x000f22000c1e1900 */
[----:B------:R-:W-:Y:S01]  /*09e0*/  IADD3 R25, PT, PT, R7, -0x2, RZ ;  /* 0xfffffffe07197810 */ /* 0x000fe20007ffe0ff */
[----:B--2---:R-:W-:-:S04]  /*09f0*/  IMAD.WIDE.U32 R28, R8, 0x4, R12 ;  /* 0x00000004081c7825 */ /* 0x004fc800078e000c */
[----:B------:R-:W-:-:S04]  /*0a00*/  IMAD.WIDE.U32 R24, R25, 0x4, R14 ;  /* 0x0000000419187825 */ /* 0x000fc800078e000e */
[----:B----45:R-:W-:-:S05]  /*0a10*/  IMAD R23, R18, R16, R23 ;  /* 0x0000001012177224 */ /* 0x030fca00078e0217 */
[----:B------:R1:W-:Y:S04]  /*0a20*/  STG.E desc[UR4][R10.64], R23 ;  /* 0x000000170a007986 */ /* 0x0003e8000c101904 */
[----:B------:R-:W2:Y:S04]  /*0a30*/  LDG.E R24, desc[UR4][R24.64] ;  /* 0x0000000418187981 */ /* 0x000ea8000c1e1900 */
[----:B------:R-:W2:Y:S01]  /*0a40*/  LDG.E R28, desc[UR4][R28.64] ;  /* 0x000000041c1c7981 */ /* 0x000ea2000c1e1900 */
[----:B------:R-:W-:Y:S01]  /*0a50*/  IADD3 R27, PT, PT, R7, -0x1, RZ ;  /* 0xffffffff071b7810 */ /* 0x000fe20007ffe0ff */
[----:B------:R-:W-:-:S04]  /*0a60*/  IMAD.WIDE.U32 R16, R9, 0x4, R12 ;  /* 0x0000000409107825 */ /* 0x000fc800078e000c */
[----:B------:R-:W-:-:S04]  /*0a70*/  IMAD.WIDE.U32 R26, R27, 0x4, R14 ;  /* 0x000000041b1a7825 */ /* 0x000fc800078e000e */
[----:B--2---:R-:W-:-:S05]  /*0a80*/  IMAD R20, R24, R28, R23 ;  /* 0x0000001c18147224 */ /* 0x004fca00078e0217 */
[----:B------:R-:W-:Y:S04]  /*0a90*/  STG.E desc[UR4][R10.64], R20 ;  /* 0x000000140a007986 */ /* 0x000fe8000c101904 */
[----:B------:R-:W2:Y:S04]  /*0aa0*/  LDG.E R27, desc[UR4][R26.64] ;  /* 0x000000041a1b7981 */ /* 0x000ea8000c1e1900 */
[----:B------:R-:W2:Y:S01]  /*0ab0*/  LDG.E R16, desc[UR4][R16.64] ;  /* 0x0000000410107981 */ /* 0x000ea2000c1e1900 */
[----:B-1----:R-:W-:-:S04]  /*0ac0*/  IMAD.WIDE.U32 R22, R21, 0x4, R12 ;  /* 0x0000000415167825 */ /* 0x002fc800078e000c */
[----:B------:R-:W-:-:S04]  /*0ad0*/  IMAD.WIDE.U32 R24, R7, 0x4, R14 ;  /* 0x0000000407187825 */ /* 0x000fc800078e000e */
[----:B--2---:R-:W-:-:S05]  /*0ae0*/  IMAD R27, R27, R16, R20 ;  /* 0x000000101b1b7224 */ /* 0x004fca00078e0214 */
[----:B------:R1:W-:Y:S04]  /*0af0*/  STG.E desc[UR4][R10.64], R27 ;  /* 0x0000001b0a007986 */ /* 0x0003e8000c101904 */
[----:B------:R-:W2:Y:S04]  /*0b00*/  LDG.E R22, desc[UR4][R22.64] ;  /* 0x0000000416167981 */ /* 0x000ea8000c1e1900 */
[----:B------:R-:W2:Y:S01]  /*0b10*/  LDG.E R24, desc[UR4][R24.64] ;  /* 0x0000000418187981 */ /* 0x000ea2000c1e1900 */
[----:B------:R-:W-:Y:S01]  /*0b20*/  IMAD.WIDE.U32 R12, R3, 0x10, R12 ;  /* 0x00000010030c7825 */ /* 0x000fe200078e000c */
[----:B------:R-:W-:-:S05]  /*0b30*/  IADD3 R19, PT, PT, R7, 0x1, RZ ;  /* 0x0000000107137810 */ /* 0x000fca0007ffe0ff */
[----:B------:R-:W-:-:S04]  /*0b40*/  IMAD.WIDE.U32 R18, R19, 0x4, R14 ;  /* 0x0000000413127825 */ /* 0x000fc800078e000e */
[----:B------:R-:W-:-:S04]  /*0b50*/  IMAD.WIDE.U32 R16, R0, 0x4, R12 ;  /* 0x0000000400107825 */ /* 0x000fc800078e000c */
[----:B--2---:R-:W-:-:S05]  /*0b60*/  IMAD R29, R24, R22, R27 ;  /* 0x00000016181d7224 */ /* 0x004fca00078e021b */
[----:B------:R2:W-:Y:S04]  /*0b70*/  STG.E desc[UR4][R10.64], R29 ;  /* 0x0000001d0a007986 */ /* 0x0005e8000c101904 */
[----:B------:R-:W3:Y:S04]  /*0b80*/  LDG.E R18, desc[UR4][R18.64] ;  /* 0x0000000412127981 */ /* 0x000ee8000c1e1900 */
[----:B------:R-:W3:Y:S01]  /*0b90*/  LDG.E R16, desc[UR4][R16.64] ;  /* 0x0000000410107981 */ /* 0x000ee2000c1e1900 */
[----:B-1----:R-:W-:Y:S01]  /*0ba0*/  IADD3 R27, PT, PT, R7, 0x2, RZ ;  /* 0x00000002071b7810 */ /* 0x002fe20007ffe0ff */
[----:B------:R-:W-:-:S04]  /*0bb0*/  IMAD.WIDE.U32 R22, R8, 0x4, R12 ;  /* 0x0000000408167825 */ /* 0x000fc800078e000c */
[----:B------:R-:W-:-:S04]  /*0bc0*/  IMAD.WIDE.U32 R24, R27, 0x4, R14 ;  /* 0x000000041b187825 */ /* 0x000fc800078e000e */
[----:B---3--:R-:W-:-:S05]  /*0bd0*/  IMAD R20, R18, R16, R29 ;  /* 0x0000001012147224 */ /* 0x008fca00078e021d */
        /* <DEDUP_REMOVED lines=17> */
[----:B------:R-:W-:Y:S01]  /*0cf0*/  PLOP3.LUT P0, PT, PT, PT, PT, 0x8, 0x80 ;  /* 0x000000000080781c */ /* 0x000fe20003f0e170 */
[----:B------:R-:W-:Y:S01]  /*0d00*/  IMAD.WIDE.U32 R12, R3, 0x10, R12 ;  /* 0x00000010030c7825 */ /* 0x000fe200078e000c */
[----:B------:R-:W-:-:S02]  /*0d10*/  IADD3 R2, PT, PT, R2, 0x8, RZ ;  /* 0x0000000802027810 */ /* 0x000fc40007ffe0ff */
[----:B------:R-:W-:Y:S01]  /*0d20*/  IADD3 R7, PT, PT, R7, 0x8, RZ ;  /* 0x0000000807077810 */ /* 0x000fe20007ffe0ff */
[----:B--2---:R-:W-:-:S05]  /*0d30*/  IMAD R23, R15, R24, R20 ;  /* 0x000000180f177224 */ /* 0x004fca00078e0214 */
[----:B------:R3:W-:Y:S03]  /*0d40*/  STG.E desc[UR4][R10.64], R23 ;  /* 0x000000170a007986 */ /* 0x0007e6000c101904 */
.L_x_4:
[----:B------:R-:W-:-:S13]  /*0d50*/  ISETP.NE.OR P0, PT, R2, RZ, P0 ;  /* 0x000000ff0200720c */ /* 0x000fda0000705670 */
[----:B------:R-:W-:Y:S05]  /*0d60*/  @!P0 BRA `(.L_x_0) ;  /* 0x0000000000848947 */ /* 0x000fea0003800000 */
.L_x_1:
[----:B----4-:R-:W4:Y:S01]  /*0d70*/  LDC.64 R14, c[0x0][0x380] ;  /* 0x0000e000ff0e7b82 */ /* 0x010f220000000a00 */
[----:B------:R-:W-:Y:S01]  /*0d80*/  IADD3 R19, PT, PT, R7, -0x3, RZ ;  /* 0xfffffffd07137810 */ /* 0x000fe20007ffe0ff */
[----:B-1----:R-:W-:-:S06]  /*0d90*/  IMAD.WIDE.U32 R16, R0, 0x4, R12 ;  /* 0x0000000400107825 */ /* 0x002fcc00078e000c */
[----:B------:R-:W2:Y:S01]  /*0da0*/  LDG.E R16, desc[UR4][R16.64] ;  /* 0x0000000410107981 */ /* 0x000ea2000c1e1900 */
[----:B----4-:R-:W-:-:S06]  /*0db0*/  IMAD.WIDE.U32 R18, R19, 0x4, R14 ;  /* 0x0000000413127825 */ /* 0x010fcc00078e000e */
[----:B------:R-:W2:Y:S01]  /*0dc0*/  LDG.E R18, desc[UR4][R18.64] ;  /* 0x0000000412127981 */ /* 0x000ea2000c1e1900 */
[----:B------:R-:W-:-:S05]  /*0dd0*/  IADD3 R27, PT, PT, R7, -0x2, RZ ;  /* 0xfffffffe071b7810 */ /* 0x000fca0007ffe0ff */
[----:B------:R-:W-:-:S04]  /*0de0*/  IMAD.WIDE.U32 R26, R27, 0x4, R14 ;  /* 0x000000041b1a7825 */ /* 0x000fc800078e000e */
[----:B--23-5:R-:W-:Y:S02]  /*0df0*/  IMAD R29, R18, R16, R23 ;  /* 0x00000010121d7224 */ /* 0x02cfe400078e0217 */
[----:B------:R-:W-:-:S03]  /*0e00*/  IMAD.WIDE.U32 R22, R8, 0x4, R12 ;  /* 0x0000000408167825 */ /* 0x000fc600078e000c */
[----:B------:R4:W-:Y:S04]  /*0e10*/  STG.E desc[UR4][R10.64], R29 ;  /* 0x0000001d0a007986 */ /* 0x0009e8000c101904 */
        /* <DEDUP_REMOVED lines=13> */
[----:B------:R-:W2:Y:S04]  /*0ef0*/  LDG.E R15, desc[UR4][R14.64] ;  /* 0x000000040e0f7981 */ /* 0x000ea8000c1e1900 */
[----:B------:R-:W2:Y:S01]  /*0f00*/  LDG.E R18, desc[UR4][R18.64] ;  /* 0x0000000412127981 */ /* 0x000ea2000c1e1900 */
[----:B------:R-:W-:-:S04]  /*0f10*/  IADD3 R2, PT, PT, R2, 0x4, RZ ;  /* 0x0000000402027810 */ /* 0x000fc80007ffe0ff */
[----:B------:R-:W-:Y:S01]  /*0f20*/  ISETP.NE.AND P0, PT, R2, RZ, PT ;  /* 0x000000ff0200720c */ /* 0x000fe20003f05270 */
[----:B------:R-:W-:Y:S01]  /*0f30*/  IMAD.WIDE.U32 R12, R3, 0x10, R12 ;  /* 0x00000010030c7825 */ /* 0x000fe200078e000c */
[----:B------:R-:W-:-:S03]  /*0f40*/  IADD3 R7, PT, PT, R7, 0x4, RZ ;  /* 0x0000000407077810 */ /* 0x000fc60007ffe0ff */
[----:B--2---:R-:W-:-:S05]  /*0f50*/  IMAD R23, R15, R18, R28 ;  /* 0x000000120f177224 */ /* 0x004fca00078e021c */
[----:B------:R4:W-:Y:S03]  /*0f60*/  STG.E desc[UR4][R10.64], R23 ;  /* 0x000000170a007986 */ /* 0x0009e6000c101904 */
[----:B------:R-:W-:Y:S05]  /*0f70*/  @P0 BRA `(.L_x_1) ;  /* 0xfffffffc007c0947 */ /* 0x000fea000383ffff */
.L_x_0:
[----:B------:R-:W-:-:S13]  /*0f80*/  ISETP.NE.AND P0, PT, R6, RZ, PT ;  /* 0x000000ff0600720c */ /* 0x000fda0003f05270 */
[----:B------:R-:W-:Y:S05]  /*0f90*/  @!P0 EXIT ;  /* 0x000000000000894d */ /* 0x000fea0003800000 */
[----:B------:R-:W0:Y:S01]  /*0fa0*/  LDC.64 R8, c[0x0][0x380] ;  /* 0x0000e000ff087b82 */ /* 0x000e220000000a00 */
[-C--:B------:R-:W-:Y:S01]  /*0fb0*/  IMAD R7, R3, R4.reuse, R0 ;  /* 0x0000000403077224 */ /* 0x080fe200078e0200 */
[----:B-1----:R-:W-:Y:S02]  /*0fc0*/  IADD3 R13, PT, PT, R5, R4, RZ ;  /* 0x00000004050d7210 */ /* 0x002fe40007ffe0ff */
[----:B------:R-:W-:Y:S01]  /*0fd0*/  IADD3 R0, PT, PT, -R6, RZ, RZ ;  /* 0x000000ff06007210 */ /* 0x000fe20007ffe1ff */
[----:B0-----:R-:W-:-:S07]  /*0fe0*/  IMAD.WIDE.U32 R4, R7, 0x4, R8 ;  /* 0x0000000407047825 */ /* 0x001fce00078e0008 */
.L_x_5:
[C---:B------:R-:W-:Y:S01]  /*0ff0*/  IMAD.WIDE.U32 R6, R13.reuse, 0x4, R8 ;  /* 0x000000040d067825 */ /* 0x040fe200078e0008 */
[----:B0-----:R0:W2:Y:S05]  /*1000*/  LDG.E R2, desc[UR4][R4.64] ;  /* 0x0000000404027981 */ /* 0x0010aa000c1e1900 */
[----:B------:R-:W2:Y:S01]  /*1010*/  LDG.E R6, desc[UR4][R6.64] ;  /* 0x0000000406067981 */ /* 0x000ea2000c1e1900 */
[----:B------:R-:W-:Y:S02]  /*1020*/  IADD3 R0, PT, PT, R0, 0x1, RZ ;  /* 0x0000000100007810 */ /* 0x000fe40007ffe0ff */
[----:B------:R-:W-:Y:S02]  /*1030*/  IADD3 R13, PT, PT, R13, 0x1, RZ ;  /* 0x000000010d0d7810 */ /* 0x000fe40007ffe0ff */
[----:B------:R-:W-:Y:S01]  /*1040*/  ISETP.NE.AND P0, PT, R0, RZ, PT ;  /* 0x000000ff0000720c */ /* 0x000fe20003f05270 */
[----:B0-----:R-:W-:-:S04]  /*1050*/  IMAD.WIDE.U32 R4, R3, 0x4, R4 ;  /* 0x0000000403047825 */ /* 0x001fc800078e0004 */
[----:B--2345:R-:W-:-:S05]  /*1060*/  IMAD R23, R6, R2, R23 ;  /* 0x0000000206177224 */ /* 0x03cfca00078e0217 */
[----:B------:R0:W-:Y:S03]  /*1070*/  STG.E desc[UR4][R10.64], R23 ;  /* 0x000000170a007986 */ /* 0x0001e6000c101904 */
[----:B------:R-:W-:Y:S05]  /*1080*/  @P0 BRA `(.L_x_5) ;  /* 0xfffffffc00d80947 */ /* 0x000fea000383ffff */
[----:B------:R-:W-:Y:S05]  /*1090*/  EXIT ;  /* 0x000000000000794d */ /* 0x000fea0003800000 */
.L_x_6:
[----:B------:R-:W-:-:S00]  /*10a0*/  BRA `(.L_x_6) ;  /* 0xfffffffc00fc7947 */ /* 0x000fc0000383ffff */
[----:B------:R-:W-:-:S00]  /*10b0*/  NOP ;  /* 0x0000000000007918 */ /* 0x000fc00000000000 */
        /* <DEDUP_REMOVED lines=12> */
.L_x_13:


//--------------------- .text._Z23CoalesingAwareSquaregpuPjS_ --------------------------
	.section	.text._Z23CoalesingAwareSquaregpuPjS_,"ax",@progbits
	.align	128
        .global         _Z23CoalesingAwareSquaregpuPjS_
        .type           _Z23CoalesingAwareSquaregpuPjS_,@function
        .size           _Z23CoalesingAwareSquaregpuPjS_,(.L_x_14 - _Z23CoalesingAwareSquaregpuPjS_)
        .other          _Z23CoalesingAwareSquaregpuPjS_,@"STO_CUDA_ENTRY STV_DEFAULT"
_Z23CoalesingAwareSquaregpuPjS_:
.text._Z23CoalesingAwareSquaregpuPjS_:
[----:B------:R-:W-:Y:S08]  /*0000*/  LDC R1, c[0x0][0x37c] ;  /* 0x0000df00ff017b82 */ /* 0x000ff00000000800 */
[----:B------:R-:W0:Y:S01]  /*0010*/  LDC R7, c[0x0][0x360] ;  /* 0x0000d800ff077b82 */ /* 0x000e220000000800 */
[----:B------:R-:W1:Y:S01]  /*0020*/  S2R R6, SR_TID.X ;  /* 0x0000000000067919 */ /* 0x000e620000002100 */
[----:B------:R-:W2:Y:S01]  /*0030*/  LDCU.64 UR6, c[0x0][0x358] ;  /* 0x00006b00ff0677ac */ /* 0x000ea20008000a00 */
[----:B------:R-:W-:-:S05]  /*0040*/  HFMA2 R9, -RZ, RZ, 0, 0 ;  /* 0x00000000ff097431 */ /* 0x000fca00000001ff */
[----:B------:R-:W3:Y:S08]  /*0050*/  S2UR UR4, SR_CTAID.X ;  /* 0x00000000000479c3 */ /* 0x000ef00000002500 */
[----:B------:R-:W4:Y:S01]  /*0060*/  LDC.64 R2, c[0x0][0x380] ;  /* 0x0000e000ff027b82 */ /* 0x000f220000000a00 */
[C---:B0-----:R-:W-:Y:S01]  /*0070*/  ISETP.GE.U32.AND P0, PT, R7.reuse, 0x10, PT ;  /* 0x000000100700780c */ /* 0x041fe20003f06070 */
[----:B---3--:R-:W-:-:S05]  /*0080*/  IMAD R0, R7, UR4, RZ ;  /* 0x0000000407007c24 */ /* 0x008fca000f8e02ff */
[-C--:B-1----:R-:W-:Y:S01]  /*0090*/  IADD3 R5, PT, PT, R0, R6.reuse, RZ ;  /* 0x0000000600057210 */ /* 0x082fe20007ffe0ff */
[----:B------:R-:W-:-:S04]  /*00a0*/  IMAD R6, R7, R6, RZ ;  /* 0x0000000607067224 */ /* 0x000fc800078e02ff */
[----:B----4-:R-:W-:Y:S02]  /*00b0*/  IMAD.WIDE.U32 R4, R5, 0x4, R2 ;  /* 0x0000000405047825 */ /* 0x010fe400078e0002 */
[----:B--2---:R-:W-:Y:S05]  /*00c0*/  @!P0 BRA `(.L_x_7) ;  /* 0x0000000800348947 */ /* 0x004fea0003800000 */
[----:B------:R-:W-:-:S05]  /*00d0*/  UMOV UR4, URZ ;  /* 0x000000ff00047c82 */ /* 0x000fca0008000000 */
.L_x_8:
[----:B------:R-:W-:Y:S01]  /*00e0*/  IADD3 R11, PT, PT, R6, UR4, RZ ;  /* 0x00000004060b7c10 */ /* 0x000fe2000fffe0ff */
[----:B------:R-:W2:Y:S04]  /*00f0*/  LDG.E R8, desc[UR6][R4.64] ;  /* 0x0000000604087981 */ /* 0x000ea8000c1e1900 */
[----:B------:R-:W-:-:S05]  /*0100*/  IMAD.WIDE.U32 R10, R11, 0x4, R2 ;  /* 0x000000040b0a7825 */ /* 0x000fca00078e0002 */
[----:B------:R-:W2:Y:S01]  /*0110*/  LDG.E R9, desc[UR6][R10.64] ;  /* 0x000000060a097981 */ /* 0x000ea2000c1e1900 */
[----:B------:R-:W0:Y:S01]  /*0120*/  S2R R13, SR_LANEID ;  /* 0x00000000000d7919 */ /* 0x000e220000000000 */
[----:B------:R-:W-:Y:S02]  /*0130*/  VOTEU.ANY UR5, UPT, PT ;  /* 0x0000000000057886 */ /* 0x000fe400038e0100 */
[----:B------:R-:W-:-:S06]  /*0140*/  UFLO.U32 UR5, UR5 ;  /* 0x00000005000572bd */ /* 0x000fcc00080e0000 */
[----:B0-----:R-:W-:Y:S01]  /*0150*/  ISETP.EQ.U32.AND P0, PT, R13, UR5, PT ;  /* 0x000000050d007c0c */ /* 0x001fe2000bf02070 */
[----:B------:R-:W-:Y:S02]  /*0160*/  VIADD R13, R0, UR4 ;  /* 0x00000004000d7c36 */ /* 0x000fe40008000000 */
[----:B--2---:R-:W-:Y:S02]  /*0170*/  IMAD R12, R8, R9, RZ ;  /* 0x00000009080c7224 */ /* 0x004fe400078e02ff */
[----:B------:R-:W0:Y:S08]  /*0180*/  LDC.64 R8, c[0x0][0x388] ;  /* 0x0000e200ff087b82 */ /* 0x000e300000000a00 */
[----:B------:R-:W1:Y:S01]  /*0190*/  REDUX.SUM UR8, R12 ;  /* 0x000000000c0873c4 */ /* 0x000e62000000c000 */
[----:B0-----:R-:W-:Y:S01]  /*01a0*/  IMAD.WIDE.U32 R14, R13, 0x4, R8 ;  /* 0x000000040d0e7825 */ /* 0x001fe200078e0008 */
[----:B-1----:R-:W-:-:S05]  /*01b0*/  MOV R21, UR8 ;  /* 0x0000000800157c02 */ /* 0x002fca0008000f00 */
[----:B------:R0:W-:Y:S04]  /*01c0*/  @P0 REDG.E.ADD.STRONG.GPU desc[UR6][R14.64], R21 ;  /* 0x000000150e00098e */ /* 0x0001e8000c12e106 */
[----:B------:R-:W2:Y:S04]  /*01d0*/  LDG.E R16, desc[UR6][R4.64] ;  /* 0x0000000604107981 */ /* 0x000ea8000c1e1900 */
[----:B------:R-:W2:Y:S02]  /*01e0*/  LDG.E R17, desc[UR6][R10.64+0x4] ;  /* 0x000004060a117981 */ /* 0x000ea4000c1e1900 */
[----:B--2---:R-:W-:-:S04]  /*01f0*/  IMAD R18, R16, R17, RZ ;  /* 0x0000001110127224 */ /* 0x004fc800078e02ff */
[----:B------:R-:W1:Y:S01]  /*0200*/  REDUX.SUM UR5, R18 ;  /* 0x00000000120573c4 */ /* 0x000e62000000c000 */
[----:B------:R-:W-:-:S05]  /*0210*/  IADD3 R17, PT, PT, R13, 0x1, RZ ;  /* 0x000000010d117810 */ /* 0x000fca0007ffe0ff */
[----:B------:R-:W-:Y:S01]  /*0220*/  IMAD.WIDE.U32 R16, R17, 0x4, R8 ;  /* 0x0000000411107825 */ /* 0x000fe200078e0008 */
[----:B-1----:R-:W-:-:S05]  /*0230*/  MOV R23, UR5 ;  /* 0x0000000500177c02 */ /* 0x002fca0008000f00 */
[----:B------:R1:W-:Y:S04]  /*0240*/  @P0 REDG.E.ADD.STRONG.GPU desc[UR6][R16.64], R23 ;  /* 0x000000171000098e */ /* 0x0003e8000c12e106 */
[----:B------:R-:W2:Y:S04]  /*0250*/  LDG.E R12, desc[UR6][R4.64] ;  /* 0x00000006040c7981 */ /* 0x000ea8000c1e1900 */
[----:B------:R-:W2:Y:S01]  /*0260*/  LDG.E R19, desc[UR6][R10.64+0x8] ;  /* 0x000008060a137981 */ /* 0x000ea2000c1e1900 */
[----:B0-----:R-:W-:-:S04]  /*0270*/  VIADD R15, R13, 0x2 ;  /* 0x000000020d0f7836 */ /* 0x001fc80000000000 */
[----:B------:R-:W-:-:S04]  /*0280*/  IMAD.WIDE.U32 R14, R15, 0x4, R8 ;  /* 0x000000040f0e7825 */ /* 0x000fc800078e0008 */
[----:B--2---:R-:W-:-:S04]  /*0290*/  IMAD R12, R12, R19, RZ ;  /* 0x000000130c0c7224 */ /* 0x004fc800078e02ff */
[----:B------:R-:W0:Y:S02]  /*02a0*/  REDUX.SUM UR5, R12 ;  /* 0x000000000c0573c4 */ /* 0x000e24000000c000 */
[----:B0-----:R-:W-:-:S05]  /*02b0*/  MOV R21, UR5 ;  /* 0x0000000500157c02 */ /* 0x001fca0008000f00 */
[----:B------:R0:W-:Y:S04]  /*02c0*/  @P0 REDG.E.ADD.STRONG.GPU desc[UR6][R14.64], R21 ;  /* 0x000000150e00098e */ /* 0x0001e8000c12e106 */
[----:B------:R-:W2:Y:S04]  /*02d0*/  LDG.E R18, desc[UR6][R4.64] ;  /* 0x0000000604127981 */ /* 0x000ea8000c1e1900 */
[----:B------:R-:W2:Y:S01]  /*02e0*/  LDG.E R19, desc[UR6][R10.64+0xc] ;  /* 0x00000c060a137981 */ /* 0x000ea2000c1e1900 */
[----:B-1----:R-:W-:-:S05]  /*02f0*/  IADD3 R17, PT, PT, R13, 0x3, RZ ;  /* 0x000000030d117810 */ /* 0x002fca0007ffe0ff */
[----:B------:R-:W-:-:S04]  /*0300*/  IMAD.WIDE.U32 R16, R17, 0x4, R8 ;  /* 0x0000000411107825 */ /* 0x000fc800078e0008 */
[----:B--2---:R-:W-:-:S04]  /*0310*/  IMAD R18, R18, R19, RZ ;  /* 0x0000001312127224 */ /* 0x004fc800078e02ff */
[----:B------:R-:W1:Y:S02]  /*0320*/  REDUX.SUM UR5, R18 ;  /* 0x00000000120573c4 */ /* 0x000e64000000c000 */
        /* <DEDUP_REMOVED lines=92> */
[----:B------:R-:W-:Y:S01]  /*08f0*/  IADD3 R13, PT, PT, R13, 0xf, RZ ;  /* 0x0000000f0d0d7810 */ /* 0x000fe20007ffe0ff */
[----:B------:R-:W-:Y:S01]  /*0900*/  UIADD3 UR4, UPT, UPT, UR4, 0x10, URZ ;  /* 0x0000001004047890 */ /* 0x000fe2000fffe0ff */
[----:B------:R-:W-:-:S03]  /*0910*/  LOP3.LUT R12, R7, 0x7f0, RZ, 0xc0, !PT ;  /* 0x000007f0070c7812 */ /* 0x000fc600078ec0ff */
[----:B------:R-:W-:-:S04]  /*0920*/  IMAD.WIDE.U32 R8, R13, 0x4, R8 ;  /* 0x000000040d087825 */ /* 0x000fc800078e0008 */
[----:B--2---:R-:W-:-:S04]  /*0930*/  IMAD R18, R18, R19, RZ ;  /* 0x0000001312127224 */ /* 0x004fc800078e02ff */
[----:B------:R-:W0:Y:S02]  /*0940*/  REDUX.SUM UR5, R18 ;  /* 0x00000000120573c4 */ /* 0x000e24000000c000 */
[----:B0-----:R-:W-:-:S05]  /*0950*/  MOV R13, UR5 ;  /* 0x00000005000d7c02 */ /* 0x001fca0008000f00 */
[----:B------:R1:W-:Y:S01]  /*0960*/  @P0 REDG.E.ADD.STRONG.GPU desc[UR6][R8.64], R13 ;  /* 0x0000000d0800098e */ /* 0x0003e2000c12e106 */
[----:B------:R-:W-:-:S13]  /*0970*/  ISETP.NE.AND P0, PT, R12, UR4, PT ;  /* 0x000000040c007c0c */ /* 0x000fda000bf05270 */
[----:B-1----:R-:W-:Y:S05]  /*0980*/  @P0 BRA `(.L_x_8) ;  /* 0xfffffff400d40947 */ /* 0x002fea000383ffff */
[----:B------:R-:W-:-:S07]  /*0990*/  MOV R9, R12 ;  /* 0x0000000c00097202 */ /* 0x000fce0000000f00 */
.L_x_7:
[----:B------:R-:W-:-:S13]  /*09a0*/  LOP3.LUT P0, R10, R7, 0xf, RZ, 0xc0, !PT ;  /* 0x0000000f070a7812 */ /* 0x000fda000780c0ff */
[----:B------:R-:W-:Y:S05]  /*09b0*/  @!P0 EXIT ;  /* 0x000000000000894d */ /* 0x000fea0003800000 */
[----:B------:R-:W-:Y:S02]  /*09c0*/  ISETP.GE.U32.AND P1, PT, R10, 0x8, PT ;  /* 0x000000080a00780c */ /* 0x000fe40003f26070 */
[----:B------:R-:W-:-:S04]  /*09d0*/  LOP3.LUT R8, R7, 0x7, RZ, 0xc0, !PT ;  /* 0x0000000707087812 */ /* 0x000fc800078ec0ff */
[----:B------:R-:W-:-:S07]  /*09e0*/  ISETP.NE.AND P0, PT, R8, RZ, PT ;  /* 0x000000ff0800720c */ /* 0x000fce0003f05270 */
[----:B------:R-:W-:Y:S06]  /*09f0*/  @!P1 BRA `(.L_x_9) ;  /* 0x0000000400349947 */ /* 0x000fec0003800000 */
[----:B------:R-:W-:Y:S01]  /*0a00*/  IMAD.IADD R13, R6, 0x1, R9 ;  /* 0x00000001060d7824 */ /* 0x000fe200078e0209 */
[----:B------:R-:W2:Y:S01]  /*0a10*/  LDG.E R10, desc[UR6][R4.64] ;  /* 0x00000006040a7981 */ /* 0x000ea2000c1e1900 */
[----:B------:R-:W0:Y:S02]  /*0a20*/  LDCU.64 UR8, c[0x0][0x380] ;  /* 0x00007000ff0877ac */ /* 0x000e240008000a00 */
[----:B------:R-:W-:-:S06]  /*0a30*/  IMAD.WIDE.U32 R12, R13, 0x4, R2 ;  /* 0x000000040d0c7825 */ /* 0x000fcc00078e0002 */
[----:B------:R-:W2:Y:S01]  /*0a40*/  LDG.E R13, desc[UR6][R12.64] ;  /* 0x000000060c0d7981 */ /* 0x000ea2000c1e1900 */
[----:B------:R-:W1:Y:S01]  /*0a50*/  S2R R15, SR_LANEID ;  /* 0x00000000000f7919 */ /* 0x000e620000000000 */
[----:B------:R-:W-:Y:S02]  /*0a60*/  VOTEU.ANY UR4, UPT, PT ;  /* 0x0000000000047886 */ /* 0x000fe400038e0100 */
[----:B------:R-:W-:Y:S01]  /*0a70*/  UFLO.U32 UR4, UR4 ;  /* 0x00000004000472bd */ /* 0x000fe200080e0000 */
[----:B------:R-:W-:-:S05]  /*0a80*/  IADD3 R16, P2, PT, R6, R9, RZ ;  /* 0x0000000906107210 */ /* 0x000fca0007f5e0ff */
[----:B-1----:R-:W-:Y:S02]  /*0a90*/  ISETP.EQ.U32.AND P1, PT, R15, UR4, PT ;  /* 0x000000040f007c0c */ /* 0x002fe4000bf22070 */
[----:B------:R-:W-:Y:S01]  /*0aa0*/  IADD3 R15, PT, PT, R0, R9, RZ ;  /* 0x00000009000f7210 */ /* 0x000fe20007ffe0ff */
[----:B--2---:R-:W-:Y:S02]  /*0ab0*/  IMAD R14, R10, R13, RZ ;  /* 0x0000000d0a0e7224 */ /* 0x004fe400078e02ff */
[----:B------:R-:W1:Y:S08]  /*0ac0*/  LDC.64 R10, c[0x0][0x388] ;  /* 0x0000e200ff0a7b82 */ /* 0x000e700000000a00 */
[----:B------:R-:W2:Y:S01]  /*0ad0*/  REDUX.SUM UR5, R14 ;  /* 0x000000000e0573c4 */ /* 0x000ea2000000c000 */
[----:B------:R-:W-:-:S02]  /*0ae0*/  IADD3.X R13, PT, PT, RZ, RZ, RZ, P2, !PT ;  /* 0x000000ffff0d7210 */ /* 0x000fc400017fe4ff */
[----:B0-----:R-:W-:-:S04]  /*0af0*/  LEA R12, P2, R16, UR8, 0x2 ;  /* 0x00000008100c7c11 */ /* 0x001fc8000f8410ff */
[----:B------:R-:W-:Y:S01]  /*0b00*/  LEA.HI.X R13, R16, UR9, R13, 0x2, P2 ;  /* 0x00000009100d7c11 */ /* 0x000fe200090f140d */
[----:B-1----:R-:W-:Y:S01]  /*0b10*/  IMAD.WIDE.U32 R16, R15, 0x4, R10 ;  /* 0x000000040f107825 */ /* 0x002fe200078e000a */
[----:B--2---:R-:W-:-:S05]  /*0b20*/  MOV R23, UR5 ;  /* 0x0000000500177c02 */ /* 0x004fca0008000f00 */
[----:B------:R0:W-:Y:S04]  /*0b30*/  @P1 REDG.E.ADD.STRONG.GPU desc[UR6][R16.64], R23 ;  /* 0x000000171000198e */ /* 0x0001e8000c12e106 */
[----:B------:R-:W2:Y:S04]  /*0b40*/  LDG.E R14, desc[UR6][R4.64] ;  /* 0x00000006040e7981 */ /* 0x000ea8000c1e1900 */
[----:B------:R-:W2:Y:S02]  /*0b50*/  LDG.E R19, desc[UR6][R12.64+0x4] ;  /* 0x000004060c137981 */ /* 0x000ea4000c1e1900 */
[----:B--2---:R-:W-:-:S04]  /*0b60*/  IMAD R14, R14, R19, RZ ;  /* 0x000000130e0e7224 */ /* 0x004fc800078e02ff */
[----:B------:R-:W1:Y:S01]  /*0b70*/  REDUX.SUM UR4, R14 ;  /* 0x000000000e0473c4 */ /* 0x000e62000000c000 */
[----:B------:R-:W-:-:S05]  /*0b80*/  IADD3 R19, PT, PT, R15, 0x1, RZ ;  /* 0x000000010f137810 */ /* 0x000fca0007ffe0ff */
[----:B------:R-:W-:-:S04]  /*0b90*/  IMAD.WIDE.U32 R18, R19, 0x4, R10 ;  /* 0x0000000413127825 */ /* 0x000fc800078e000a */
[----:B-1----:R-:W-:-:S05]  /*0ba0*/  IMAD.U32 R25, RZ, RZ, UR4 ;  /* 0x00000004ff197e24 */ /* 0x002fca000f8e00ff */
[----:B------:R1:W-:Y:S04]  /*0bb0*/  @P1 REDG.E.ADD.STRONG.GPU desc[UR6][R18.64], R25 ;  /* 0x000000191200198e */ /* 0x0003e8000c12e106 */
[----:B------:R-:W2:Y:S04]  /*0bc0*/  LDG.E R20, desc[UR6][R4.64] ;  /* 0x0000000604147981 */ /* 0x000ea8000c1e1900 */
[----:B------:R-:W2:Y:S01]  /*0bd0*/  LDG.E R21, desc[UR6][R12.64+0x8] ;  /* 0x000008060c157981 */ /* 0x000ea2000c1e1900 */
[----:B0-----:R-:W-:-:S05]  /*0be0*/  IADD3 R17, PT, PT, R15, 0x2, RZ ;  /* 0x000000020f117810 */ /* 0x001fca0007ffe0ff */
        /* <DEDUP_REMOVED lines=31> */
[----:B0-----:R-:W-:-:S05]  /*0de0*/  IADD3 R17, PT, PT, R15, 0x6, RZ ;  /* 0x000000060f117810 */ /* 0x001fca0007ffe0ff */
[----:B------:R-:W-:-:S04]  /*0df0*/  IMAD.WIDE.U32 R16, R17, 0x4, R10 ;  /* 0x0000000411107825 */ /* 0x000fc800078e000a */
[----:B--2---:R-:W-:-:S04]  /*0e00*/  IMAD R20, R20, R21, RZ ;  /* 0x0000001514147224 */ /* 0x004fc800078e02ff */
[----:B------:R-:W0:Y:S02]  /*0e10*/  REDUX.SUM UR4, R20 ;  /* 0x00000000140473c4 */ /* 0x000e24000000c000 */
[----:B0-----:R-:W-:-:S05]  /*0e20*/  IMAD.U32 R23, RZ, RZ, UR4 ;  /* 0x00000004ff177e24 */ /* 0x001fca000f8e00ff */
[----:B------:R1:W-:Y:S04]  /*0e30*/  @P1 REDG.E.ADD.STRONG.GPU desc[UR6][R16.64], R23 ;  /* 0x000000171000198e */ /* 0x0003e8000c12e106 */
[----:B------:R-:W2:Y:S04]  /*0e40*/  LDG.E R21, desc[UR6][R12.64+0x1c] ;  /* 0x00001c060c157981 */ /* 0x000ea8000c1e1900 */
[----:B------:R-:W2:Y:S01]  /*0e50*/  LDG.E R14, desc[UR6][R4.64] ;  /* 0x00000006040e7981 */ /* 0x000ea2000c1e1900 */
[----:B------:R-:W-:-:S05]  /*0e60*/  IADD3 R15, PT, PT, R15, 0x7, RZ ;  /* 0x000000070f0f7810 */ /* 0x000fca0007ffe0ff */
[----:B------:R-:W-:-:S04]  /*0e70*/  IMAD.WIDE.U32 R10, R15, 0x4, R10 ;  /* 0x000000040f0a7825 */ /* 0x000fc800078e000a */
[----:B--2---:R-:W-:-:S04]  /*0e80*/  IMAD R14, R14, R21, RZ ;  /* 0x000000150e0e7224 */ /* 0x004fc800078e02ff */
[----:B------:R-:W0:Y:S02]  /*0e90*/  REDUX.SUM UR4, R14 ;  /* 0x000000000e0473c4 */ /* 0x000e24000000c000 */
[----:B0-----:R-:W-:-:S05]  /*0ea0*/  MOV R15, UR4 ;  /* 0x00000004000f7c02 */ /* 0x001fca0008000f00 */
[----:B------:R1:W-:Y:S01]  /*0eb0*/  @P1 REDG.E.ADD.STRONG.GPU desc[UR6][R10.64], R15 ;  /* 0x0000000f0a00198e */ /* 0x0003e2000c12e106 */
[----:B------:R-:W-:-:S07]  /*0ec0*/  IADD3 R9, PT, PT, R9, 0x8, RZ ;  /* 0x0000000809097810 */ /* 0x000fce0007ffe0ff */
.L_x_9:
[----:B------:R-:W-:Y:S05]  /*0ed0*/  @!P0 EXIT ;  /* 0x000000000000894d */ /* 0x000fea0003800000 */
[----:B------:R-:W-:Y:S02]  /*0ee0*/  ISETP.GE.U32.AND P1, PT, R8, 0x4, PT ;  /* 0x000000040800780c */ /* 0x000fe40003f26070 */
[----:B------:R-:W-:-:S04]  /*0ef0*/  LOP3.LUT R7, R7, 0x3, RZ, 0xc0, !PT ;  /* 0x0000000307077812 */ /* 0x000fc800078ec0ff */
[----:B------:R-:W-:-:S07]  /*0f00*/  ISETP.NE.AND P0, PT, R7, RZ, PT ;  /* 0x000000ff0700720c */ /* 0x000fce0003f05270 */
[----:B------:R-:W-:Y:S06]  /*0f10*/  @!P1 BRA `(.L_x_10) ;  /* 0x0000000000b49947 */ /* 0x000fec0003800000 */
[----:B------:R-:W-:Y:S01]  /*0f20*/  IADD3 R13, PT, PT, R6, R9, RZ ;  /* 0x00000009060d7210 */ /* 0x000fe20007ffe0ff */
[----:B------:R-:W2:Y:S01]  /*0f30*/  LDG.E R8, desc[UR6][R4.64] ;  /* 0x0000000604087981 */ /* 0x000ea2000c1e1900 */
[----:B-1----:R-:W0:Y:S01]  /*0f40*/  LDC.64 R10, c[0x0][0x388] ;  /* 0x0000e200ff0a7b82 */ /* 0x002e220000000a00 */
[----:B------:R-:W1:Y:S02]  /*0f50*/  LDCU.64 UR8, c[0x0][0x380] ;  /* 0x00007000ff0877ac */ /* 0x000e640008000a00 */
[----:B------:R-:W-:-:S06]  /*0f60*/  IMAD.WIDE.U32 R12, R13, 0x4, R2 ;  /* 0x000000040d0c7825 */ /* 0x000fcc00078e0002 */
[----:B------:R-:W2:Y:S01]  /*0f70*/  LDG.E R13, desc[UR6][R12.64] ;  /* 0x000000060c0d7981 */ /* 0x000ea2000c1e1900 */
[----:B------:R-:W3:Y:S01]  /*0f80*/  S2R R14, SR_LANEID ;  /* 0x00000000000e7919 */ /* 0x000ee20000000000 */
[----:B------:R-:W-:Y:S02]  /*0f90*/  VOTEU.ANY UR4, UPT, PT ;  /* 0x0000000000047886 */ /* 0x000fe400038e0100 */
[----:B------:R-:W-:Y:S01]  /*0fa0*/  UFLO.U32 UR4, UR4 ;  /* 0x00000004000472bd */ /* 0x000fe200080e0000 */
[----:B------:R-:W-:Y:S01]  /*0fb0*/  IADD3 R16, P2, PT, R6, R9, RZ ;  /* 0x0000000906107210 */ /* 0x000fe20007f5e0ff */
[----:B------:R-:W-:-:S04]  /*0fc0*/  IMAD.IADD R15, R0, 0x1, R9 ;  /* 0x00000001000f7824 */ /* 0x000fc800078e0209 */
[----:B---3--:R-:W-:Y:S01]  /*0fd0*/  ISETP.EQ.U32.AND P1, PT, R14, UR4, PT ;  /* 0x000000040e007c0c */ /* 0x008fe2000bf22070 */
[----:B--2---:R-:W-:-:S04]  /*0fe0*/  IMAD R8, R8, R13, RZ ;  /* 0x0000000d08087224 */ /* 0x004fc800078e02ff */
[----:B------:R-:W2:Y:S01]  /*0ff0*/  REDUX.SUM UR5, R8 ;  /* 0x00000000080573c4 */ /* 0x000ea2000000c000 */
[----:B------:R-:W-:Y:S02]  /*1000*/  IADD3.X R13, PT, PT, RZ, RZ, RZ, P2, !PT ;  /* 0x000000ffff0d7210 */ /* 0x000fe400017fe4ff */
[----:B-1----:R-:W-:-:S04]  /*1010*/  LEA R12, P2, R16, UR8, 0x2 ;  /* 0x00000008100c7c11 */ /* 0x002fc8000f8410ff */
[----:B------:R-:W-:Y:S01]  /*1020*/  LEA.HI.X R13, R16, UR9, R13, 0x2, P2 ;  /* 0x00000009100d7c11 */ /* 0x000fe200090f140d */
[----:B0-----:R-:W-:Y:S01]  /*1030*/  IMAD.WIDE.U32 R16, R15, 0x4, R10 ;  /* 0x000000040f107825 */ /* 0x001fe200078e000a */
[----:B--2---:R-:W-:-:S05]  /*1040*/  MOV R23, UR5 ;  /* 0x0000000500177c02 */ /* 0x004fca0008000f00 */
        /* <DEDUP_REMOVED lines=9> */
[----:B------:R-:W3:Y:S04]  /*10e0*/  LDG.E R14, desc[UR6][R4.64] ;  /* 0x00000006040e7981 */ /* 0x000ee8000c1e1900 */
[----:B------:R-:W3:Y:S01]  /*10f0*/  LDG.E R21, desc[UR6][R12.64+0x8] ;  /* 0x000008060c157981 */ /* 0x000ee2000c1e1900 */
[----:B0-----:R-:W-:-:S04]  /*1100*/  VIADD R17, R15, 0x2 ;  /* 0x000000020f117836 */ /* 0x001fc80000000000 */
[----:B------:R-:W-:-:S04]  /*1110*/  IMAD.WIDE.U32 R16, R17, 0x4, R10 ;  /* 0x0000000411107825 */ /* 0x000fc800078e000a */
[----:B---3--:R-:W-:-:S04]  /*1120*/  IMAD R14, R14, R21, RZ ;  /* 0x000000150e0e7224 */ /* 0x008fc800078e02ff */
[----:B------:R-:W0:Y:S02]  /*1130*/  REDUX.SUM UR4, R14 ;  /* 0x000000000e0473c4 */ /* 0x000e24000000c000 */
[----:B0-----:R-:W-:-:S05]  /*1140*/  MOV R23, UR4 ;  /* 0x0000000400177c02 */ /* 0x001fca0008000f00 */
[----:B------:R2:W-:Y:S04]  /*1150*/  @P1 REDG.E.ADD.STRONG.GPU desc[UR6][R16.64], R23 ;  /* 0x000000171000198e */ /* 0x0005e8000c12e106 */
[----:B------:R-:W3:Y:S04]  /*1160*/  LDG.E R21, desc[UR6][R12.64+0xc] ;  /* 0x00000c060c157981 */ /* 0x000ee8000c1e1900 */
[----:B------:R-:W3:Y:S01]  /*1170*/  LDG.E R8, desc[UR6][R4.64] ;  /* 0x0000000604087981 */ /* 0x000ee2000c1e1900 */
[----:B------:R-:W-:-:S05]  /*1180*/  IADD3 R15, PT, PT, R15, 0x3, RZ ;  /* 0x000000030f0f7810 */ /* 0x000fca0007ffe0ff */
[----:B------:R-:W-:-:S04]  /*1190*/  IMAD.WIDE.U32 R10, R15, 0x4, R10 ;  /* 0x000000040f0a7825 */ /* 0x000fc800078e000a */
[----:B---3--:R-:W-:-:S04]  /*11a0*/  IMAD R8, R8, R21, RZ ;  /* 0x0000001508087224 */ /* 0x008fc800078e02ff */
[----:B------:R-:W0:Y:S02]  /*11b0*/  REDUX.SUM UR4, R8 ;  /* 0x00000000080473c4 */ /* 0x000e24000000c000 */
[----:B0-----:R-:W-:-:S05]  /*11c0*/  MOV R15, UR4 ;  /* 0x00000004000f7c02 */ /* 0x001fca0008000f00 */
[----:B------:R2:W-:Y:S01]  /*11d0*/  @P1 REDG.E.ADD.STRONG.GPU desc[UR6][R10.64], R15 ;  /* 0x0000000f0a00198e */ /* 0x0005e2000c12e106 */
[----:B------:R-:W-:-:S07]  /*11e0*/  IADD3 R9, PT, PT, R9, 0x4, RZ ;  /* 0x0000000409097810 */ /* 0x000fce0007ffe0ff */
.L_x_10:
[----:B------:R-:W-:Y:S05]  /*11f0*/  @!P0 EXIT ;  /* 0x000000000000894d */ /* 0x000fea0003800000 */
[----:B-12---:R-:W0:Y:S01]  /*1200*/  LDC.64 R10, c[0x0][0x388] ;  /* 0x0000e200ff0a7b82 */ /* 0x006e220000000a00 */
[----:B------:R-:W-:Y:S01]  /*1210*/  IMAD.IADD R13, R6, 0x1, R9 ;  /* 0x00000001060d7824 */ /* 0x000fe200078e0209 */
[----:B------:R-:W-:Y:S02]  /*1220*/  IADD3 R9, PT, PT, R0, R9, RZ ;  /* 0x0000000900097210 */ /* 0x000fe40007ffe0ff */
[----:B------:R-:W-:Y:S01]  /*1230*/  IADD3 R0, PT, PT, -R7, RZ, RZ ;  /* 0x000000ff07007210 */ /* 0x000fe20007ffe1ff */
[----:B------:R-:W-:-:S03]  /*1240*/  IMAD.WIDE.U32 R2, R13, 0x4, R2 ;  /* 0x000000040d027825 */ /* 0x000fc600078e0002 */
[----:B------:R-:W-:Y:S02]  /*1250*/  MOV R6, R2 ;  /* 0x0000000200067202 */ /* 0x000fe40000000f00 */
[----:B------:R-:W-:-:S07]  /*1260*/  MOV R15, R3 ;  /* 0x00000003000f7202 */ /* 0x000fce0000000f00 */
.L_x_11:
[----:B------:R-:W-:Y:S01]  /*1270*/  IMAD.MOV.U32 R7, RZ, RZ, R15 ;  /* 0x000000ffff077224 */ /* 0x000fe200078e000f */
[----:B------:R-:W2:Y:S04]  /*1280*/  LDG.E R2, desc[UR6][R4.64] ;  /* 0x0000000604027981 */ /* 0x000ea8000c1e1900 */
[----:B------:R1:W2:Y:S01]  /*1290*/  LDG.E R3, desc[UR6][R6.64] ;  /* 0x0000000606037981 */ /* 0x0002a2000c1e1900 */
[----:B------:R-:W-:Y:S02]  /*12a0*/  VOTEU.ANY UR4, UPT, PT ;  /* 0x0000000000047886 */ /* 0x000fe400038e0100 */
[----:B------:R-:W-:Y:S01]  /*12b0*/  UFLO.U32 UR4, UR4 ;  /* 0x00000004000472bd */ /* 0x000fe200080e0000 */
[----:B------:R-:W3:Y:S01]  /*12c0*/  S2R R12, SR_LANEID ;  /* 0x00000000000c7919 */ /* 0x000ee20000000000 */
[----:B------:R-:W-:-:S02]  /*12d0*/  IADD3 R0, PT, PT, R0, 0x1, RZ ;  /* 0x0000000100007810 */ /* 0x000fc40007ffe0ff */
[----:B-1----:R-:W-:Y:S02]  /*12e0*/  IADD3 R6, P1, PT, R6, 0x4, RZ ;  /* 0x0000000406067810 */ /* 0x002fe40007f3e0ff */
[----:B---3--:R-:W-:Y:S02]  /*12f0*/  ISETP.EQ.U32.AND P0, PT, R12, UR4, PT ;  /* 0x000000040c007c0c */ /* 0x008fe4000bf02070 */
[----:B------:R-:W-:Y:S01]  /*1300*/  IADD3.X R15, PT, PT, RZ, R15, RZ, P1, !PT ;  /* 0x0000000fff0f7210 */ /* 0x000fe20000ffe4ff */
[----:B--2---:R-:W-:Y:S02]  /*1310*/  IMAD R8, R2, R3, RZ ;  /* 0x0000000302087224 */ /* 0x004fe400078e02ff */
[C---:B0-----:R-:W-:Y:S02]  /*1320*/  IMAD.WIDE.U32 R2, R9.reuse, 0x4, R10 ;  /* 0x0000000409027825 */ /* 0x041fe400078e000a */
[----:B------:R-:W0:Y:S01]  /*1330*/  REDUX.SUM UR5, R8 ;  /* 0x00000000080573c4 */ /* 0x000e22000000c000 */
[----:B------:R-:W-:-:S02]  /*1340*/  IADD3 R9, PT, PT, R9, 0x1, RZ ;  /* 0x0000000109097810 */ /* 0x000fc40007ffe0ff */
[----:B0-----:R-:W-:-:S05]  /*1350*/  MOV R13, UR5 ;  /* 0x00000005000d7c02 */ /* 0x001fca0008000f00 */
[----:B------:R1:W-:Y:S01]  /*1360*/  @P0 REDG.E.ADD.STRONG.GPU desc[UR6][R2.64], R13 ;  /* 0x0000000d0200098e */ /* 0x0003e2000c12e106 */
[----:B------:R-:W-:-:S13]  /*1370*/  ISETP.NE.AND P0, PT, R0, RZ, PT ;  /* 0x000000ff0000720c */ /* 0x000fda0003f05270 */
[----:B-1----:R-:W-:Y:S05]  /*1380*/  @P0 BRA `(.L_x_11) ;  /* 0xfffffffc00b80947 */ /* 0x002fea000383ffff */
[----:B------:R-:W-:Y:S05]  /*1390*/  EXIT ;  /* 0x000000000000794d */ /* 0x000fea0003800000 */
.L_x_12:
        /* <DEDUP_REMOVED lines=14> */
.L_x_14:


//--------------------- .nv.shared.reserved.0     --------------------------
	.section	.nv.shared.reserved.0,"aw",@nobits
	.weak		__nv_reservedSMEM_offset_0_alias
	.size		__nv_reservedSMEM_offset_0_alias, 0, 64
	.other		__nv_reservedSMEM_offset_0_alias,@"STO_CUDA_RESERVED_SHARED STV_DEFAULT"
__nv_reservedSMEM_offset_0_alias:
	.zero		0
	.zero		64


//--------------------- .nv.constant0._Z9squaregpuPjS_ --------------------------
	.section	.nv.constant0._Z9squaregpuPjS_,"a",@progbits
	.sectionflags	@""
	.align	4
.nv.constant0._Z9squaregpuPjS_:
	.zero		912


//--------------------- .nv.constant0._Z23CoalesingAwareSquaregpuPjS_ --------------------------
	.section	.nv.constant0._Z23CoalesingAwareSquaregpuPjS_,"a",@progbits
	.sectionflags	@""
	.align	4
.nv.constant0._Z23CoalesingAwareSquaregpuPjS_:
	.zero		912


//--------------------- SYMBOLS --------------------------

	.type		.nv.reservedSmem.offset0,@object
	.size		.nv.reservedSmem.offset0,0x4
